//
// Generated by NVIDIA NVVM Compiler
//
// Compiler Build ID: CL-36424714
// Cuda compilation tools, release 13.0, V13.0.88
// Based on NVVM 20.0.0
//

.version 9.0
.target sm_100
.address_size 64

	// .globl	_Z18sgemm2DBlocktilingiiifPKfS0_fPf
// As has been demoted
// Bs has been demoted

.visible .entry _Z18sgemm2DBlocktilingiiifPKfS0_fPf(
	.param .u32 _Z18sgemm2DBlocktilingiiifPKfS0_fPf_param_0,
	.param .u32 _Z18sgemm2DBlocktilingiiifPKfS0_fPf_param_1,
	.param .u32 _Z18sgemm2DBlocktilingiiifPKfS0_fPf_param_2,
	.param .f32 _Z18sgemm2DBlocktilingiiifPKfS0_fPf_param_3,
	.param .u64 .ptr .align 1 _Z18sgemm2DBlocktilingiiifPKfS0_fPf_param_4,
	.param .u64 .ptr .align 1 _Z18sgemm2DBlocktilingiiifPKfS0_fPf_param_5,
	.param .f32 _Z18sgemm2DBlocktilingiiifPKfS0_fPf_param_6,
	.param .u64 .ptr .align 1 _Z18sgemm2DBlocktilingiiifPKfS0_fPf_param_7
)
.maxntid 256
.minnctapersm 1
{
	.reg .pred 	%p<4>;
	.reg .b32 	%r<62>;
	.reg .b32 	%f<669>;
	.reg .b64 	%rd<67>;
	// demoted variable
	.shared .align 4 .b8 As[4096];
	// demoted variable
	.shared .align 4 .b8 Bs[4096];
	ld.param.u32 	%r24, [_Z18sgemm2DBlocktilingiiifPKfS0_fPf_param_1];
	ld.param.u32 	%r25, [_Z18sgemm2DBlocktilingiiifPKfS0_fPf_param_2];
	ld.param.f32 	%f257, [_Z18sgemm2DBlocktilingiiifPKfS0_fPf_param_3];
	ld.param.u64 	%rd8, [_Z18sgemm2DBlocktilingiiifPKfS0_fPf_param_4];
	ld.param.u64 	%rd9, [_Z18sgemm2DBlocktilingiiifPKfS0_fPf_param_5];
	ld.param.f32 	%f258, [_Z18sgemm2DBlocktilingiiifPKfS0_fPf_param_6];
	ld.param.u64 	%rd7, [_Z18sgemm2DBlocktilingiiifPKfS0_fPf_param_7];
	cvta.to.global.u64 	%rd10, %rd8;
	cvta.to.global.u64 	%rd11, %rd9;
	mov.u32 	%r26, %ctaid.y;
	mov.u32 	%r27, %ctaid.x;
	mov.u32 	%r1, %tid.x;
	and.b32  	%r2, %r1, 15;
	shr.u32 	%r3, %r1, 4;
	shl.b32 	%r28, %r26, 7;
	mul.lo.s32 	%r29, %r25, %r28;
	mul.wide.s32 	%rd12, %r29, 4;
	add.s64 	%rd65, %rd10, %rd12;
	shl.b32 	%r30, %r27, 7;
	mul.wide.u32 	%rd13, %r30, 4;
	add.s64 	%rd66, %rd11, %rd13;
	mad.lo.s32 	%r4, %r24, %r28, %r30;
	setp.lt.s32 	%p1, %r25, 1;
	mov.f32 	%f605, 0f00000000;
	mov.f32 	%f606, %f605;
	mov.f32 	%f607, %f605;
	mov.f32 	%f608, %f605;
	mov.f32 	%f609, %f605;
	mov.f32 	%f610, %f605;
	mov.f32 	%f611, %f605;
	mov.f32 	%f612, %f605;
	mov.f32 	%f613, %f605;
	mov.f32 	%f614, %f605;
	mov.f32 	%f615, %f605;
	mov.f32 	%f616, %f605;
	mov.f32 	%f617, %f605;
	mov.f32 	%f618, %f605;
	mov.f32 	%f619, %f605;
	mov.f32 	%f620, %f605;
	mov.f32 	%f621, %f605;
	mov.f32 	%f622, %f605;
	mov.f32 	%f623, %f605;
	mov.f32 	%f624, %f605;
	mov.f32 	%f625, %f605;
	mov.f32 	%f626, %f605;
	mov.f32 	%f627, %f605;
	mov.f32 	%f628, %f605;
	mov.f32 	%f629, %f605;
	mov.f32 	%f630, %f605;
	mov.f32 	%f631, %f605;
	mov.f32 	%f632, %f605;
	mov.f32 	%f633, %f605;
	mov.f32 	%f634, %f605;
	mov.f32 	%f635, %f605;
	mov.f32 	%f636, %f605;
	mov.f32 	%f637, %f605;
	mov.f32 	%f638, %f605;
	mov.f32 	%f639, %f605;
	mov.f32 	%f640, %f605;
	mov.f32 	%f641, %f605;
	mov.f32 	%f642, %f605;
	mov.f32 	%f643, %f605;
	mov.f32 	%f644, %f605;
	mov.f32 	%f645, %f605;
	mov.f32 	%f646, %f605;
	mov.f32 	%f647, %f605;
	mov.f32 	%f648, %f605;
	mov.f32 	%f649, %f605;
	mov.f32 	%f650, %f605;
	mov.f32 	%f651, %f605;
	mov.f32 	%f652, %f605;
	mov.f32 	%f653, %f605;
	mov.f32 	%f654, %f605;
	mov.f32 	%f655, %f605;
	mov.f32 	%f656, %f605;
	mov.f32 	%f657, %f605;
	mov.f32 	%f658, %f605;
	mov.f32 	%f659, %f605;
	mov.f32 	%f660, %f605;
	mov.f32 	%f661, %f605;
	mov.f32 	%f662, %f605;
	mov.f32 	%f663, %f605;
	mov.f32 	%f664, %f605;
	mov.f32 	%f665, %f605;
	mov.f32 	%f666, %f605;
	mov.f32 	%f667, %f605;
	mov.f32 	%f668, %f605;
	@%p1 bra 	$L__BB0_5;
	and.b32  	%r32, %r1, 127;
	shr.u32 	%r33, %r1, 7;
	and.b32  	%r34, %r1, 7;
	shr.u32 	%r35, %r1, 3;
	shl.b32 	%r5, %r24, 3;
	mad.lo.s32 	%r6, %r35, %r25, %r34;
	mov.u32 	%r36, As;
	shl.b32 	%r37, %r1, 2;
	add.s32 	%r7, %r36, %r37;
	shl.b32 	%r38, %r25, 5;
	add.s32 	%r8, %r6, %r38;
	shl.b32 	%r39, %r25, 6;
	add.s32 	%r9, %r6, %r39;
	add.s32 	%r10, %r9, %r38;
	mad.lo.s32 	%r11, %r33, %r24, %r32;
	mov.u32 	%r40, Bs;
	add.s32 	%r12, %r40, %r37;
	shl.b32 	%r41, %r24, 1;
	add.s32 	%r13, %r11, %r41;
	shl.b32 	%r42, %r24, 2;
	add.s32 	%r14, %r11, %r42;
	add.s32 	%r15, %r14, %r41;
	shl.b32 	%r43, %r3, 8;
	add.s32 	%r16, %r36, %r43;
	shl.b32 	%r44, %r2, 5;
	add.s32 	%r45, %r44, %r40;
	add.s32 	%r17, %r45, 16;
	mov.b32 	%r59, 0;
	mov.f32 	%f605, 0f00000000;
	mul.wide.u32 	%rd14, %r6, 4;
	mul.wide.u32 	%rd16, %r8, 4;
	mul.wide.u32 	%rd18, %r9, 4;
$L__BB0_2:
	add.s64 	%rd15, %rd65, %rd14;
	ld.global.f32 	%f261, [%rd15];
	st.shared.f32 	[%r7], %f261;
	add.s64 	%rd17, %rd65, %rd16;
	ld.global.f32 	%f262, [%rd17];
	st.shared.f32 	[%r7+1024], %f262;
	add.s64 	%rd19, %rd65, %rd18;
	ld.global.f32 	%f263, [%rd19];
	st.shared.f32 	[%r7+2048], %f263;
	mul.wide.u32 	%rd20, %r10, 4;
	add.s64 	%rd21, %rd65, %rd20;
	ld.global.f32 	%f264, [%rd21];
	st.shared.f32 	[%r7+3072], %f264;
	mul.wide.s32 	%rd22, %r11, 4;
	add.s64 	%rd23, %rd66, %rd22;
	ld.global.f32 	%f265, [%rd23];
	st.shared.f32 	[%r12], %f265;
	mul.wide.s32 	%rd24, %r13, 4;
	add.s64 	%rd25, %rd66, %rd24;
	ld.global.f32 	%f266, [%rd25];
	st.shared.f32 	[%r12+1024], %f266;
	mul.wide.s32 	%rd26, %r14, 4;
	add.s64 	%rd27, %rd66, %rd26;
	ld.global.f32 	%f267, [%rd27];
	st.shared.f32 	[%r12+2048], %f267;
	mul.wide.s32 	%rd28, %r15, 4;
	add.s64 	%rd29, %rd66, %rd28;
	ld.global.f32 	%f268, [%rd29];
	st.shared.f32 	[%r12+3072], %f268;
	bar.sync 	0;
	mov.b32 	%r61, 128;
	mov.u32 	%r60, %r17;
$L__BB0_3:
	add.s32 	%r47, %r16, %r61;
	ld.shared.f32 	%f269, [%r47+-128];
	ld.shared.f32 	%f270, [%r47+-96];
	ld.shared.f32 	%f271, [%r47+-64];
	ld.shared.f32 	%f272, [%r47+-32];
	ld.shared.f32 	%f273, [%r47];
	ld.shared.f32 	%f274, [%r47+32];
	ld.shared.f32 	%f275, [%r47+64];
	ld.shared.f32 	%f276, [%r47+96];
	ld.shared.f32 	%f277, [%r60+-16];
	ld.shared.f32 	%f278, [%r60+-12];
	ld.shared.f32 	%f279, [%r60+-8];
	ld.shared.f32 	%f280, [%r60+-4];
	ld.shared.f32 	%f281, [%r60];
	ld.shared.f32 	%f282, [%r60+4];
	ld.shared.f32 	%f283, [%r60+8];
	ld.shared.f32 	%f284, [%r60+12];
	fma.rn.f32 	%f668, %f269, %f277, %f668;
	fma.rn.f32 	%f667, %f269, %f278, %f667;
	fma.rn.f32 	%f666, %f269, %f279, %f666;
	fma.rn.f32 	%f665, %f269, %f280, %f665;
	fma.rn.f32 	%f664, %f269, %f281, %f664;
	fma.rn.f32 	%f663, %f269, %f282, %f663;
	fma.rn.f32 	%f662, %f269, %f283, %f662;
	fma.rn.f32 	%f661, %f269, %f284, %f661;
	fma.rn.f32 	%f660, %f270, %f277, %f660;
	fma.rn.f32 	%f659, %f270, %f278, %f659;
	fma.rn.f32 	%f658, %f270, %f279, %f658;
	fma.rn.f32 	%f657, %f270, %f280, %f657;
	fma.rn.f32 	%f656, %f270, %f281, %f656;
	fma.rn.f32 	%f655, %f270, %f282, %f655;
	fma.rn.f32 	%f654, %f270, %f283, %f654;
	fma.rn.f32 	%f653, %f270, %f284, %f653;
	fma.rn.f32 	%f652, %f271, %f277, %f652;
	fma.rn.f32 	%f651, %f271, %f278, %f651;
	fma.rn.f32 	%f650, %f271, %f279, %f650;
	fma.rn.f32 	%f649, %f271, %f280, %f649;
	fma.rn.f32 	%f648, %f271, %f281, %f648;
	fma.rn.f32 	%f647, %f271, %f282, %f647;
	fma.rn.f32 	%f646, %f271, %f283, %f646;
	fma.rn.f32 	%f645, %f271, %f284, %f645;
	fma.rn.f32 	%f644, %f272, %f277, %f644;
	fma.rn.f32 	%f643, %f272, %f278, %f643;
	fma.rn.f32 	%f642, %f272, %f279, %f642;
	fma.rn.f32 	%f641, %f272, %f280, %f641;
	fma.rn.f32 	%f640, %f272, %f281, %f640;
	fma.rn.f32 	%f639, %f272, %f282, %f639;
	fma.rn.f32 	%f638, %f272, %f283, %f638;
	fma.rn.f32 	%f637, %f272, %f284, %f637;
	fma.rn.f32 	%f636, %f273, %f277, %f636;
	fma.rn.f32 	%f635, %f273, %f278, %f635;
	fma.rn.f32 	%f634, %f273, %f279, %f634;
	fma.rn.f32 	%f633, %f273, %f280, %f633;
	fma.rn.f32 	%f632, %f273, %f281, %f632;
	fma.rn.f32 	%f631, %f273, %f282, %f631;
	fma.rn.f32 	%f630, %f273, %f283, %f630;
	fma.rn.f32 	%f629, %f273, %f284, %f629;
	fma.rn.f32 	%f628, %f274, %f277, %f628;
	fma.rn.f32 	%f627, %f274, %f278, %f627;
	fma.rn.f32 	%f626, %f274, %f279, %f626;
	fma.rn.f32 	%f625, %f274, %f280, %f625;
	fma.rn.f32 	%f624, %f274, %f281, %f624;
	fma.rn.f32 	%f623, %f274, %f282, %f623;
	fma.rn.f32 	%f622, %f274, %f283, %f622;
	fma.rn.f32 	%f621, %f274, %f284, %f621;
	fma.rn.f32 	%f620, %f275, %f277, %f620;
	fma.rn.f32 	%f619, %f275, %f278, %f619;
	fma.rn.f32 	%f618, %f275, %f279, %f618;
	fma.rn.f32 	%f617, %f275, %f280, %f617;
	fma.rn.f32 	%f616, %f275, %f281, %f616;
	fma.rn.f32 	%f615, %f275, %f282, %f615;
	fma.rn.f32 	%f614, %f275, %f283, %f614;
	fma.rn.f32 	%f613, %f275, %f284, %f613;
	fma.rn.f32 	%f612, %f276, %f277, %f612;
	fma.rn.f32 	%f611, %f276, %f278, %f611;
	fma.rn.f32 	%f610, %f276, %f279, %f610;
	fma.rn.f32 	%f609, %f276, %f280, %f609;
	fma.rn.f32 	%f608, %f276, %f281, %f608;
	fma.rn.f32 	%f607, %f276, %f282, %f607;
	fma.rn.f32 	%f606, %f276, %f283, %f606;
	fma.rn.f32 	%f605, %f276, %f284, %f605;
	add.s32 	%r61, %r61, 4;
	add.s32 	%r60, %r60, 512;
	setp.ne.s32 	%p2, %r61, 160;
	@%p2 bra 	$L__BB0_3;
	bar.sync 	0;
	add.s32 	%r59, %r59, 8;
	setp.lt.s32 	%p3, %r59, %r25;
	mul.wide.s32 	%rd30, %r5, 4;
	add.s64 	%rd66, %rd66, %rd30;
	add.s64 	%rd65, %rd65, 32;
	@%p3 bra 	$L__BB0_2;
$L__BB0_5:
	cvt.s64.s32 	%rd31, %r4;
	cvta.to.global.u64 	%rd32, %rd7;
	shl.b32 	%r48, %r2, 3;
	mul.lo.s32 	%r49, %r3, %r24;
	shl.b32 	%r50, %r49, 3;
	add.s32 	%r51, %r50, %r48;
	cvt.s64.s32 	%rd33, %r51;
	add.s64 	%rd34, %rd33, %rd31;
	shl.b64 	%rd35, %rd34, 2;
	add.s64 	%rd36, %rd32, %rd35;
	ld.global.f32 	%f285, [%rd36];
	mul.f32 	%f286, %f258, %f285;
	fma.rn.f32 	%f287, %f257, %f668, %f286;
	st.global.f32 	[%rd36], %f287;
	ld.global.f32 	%f288, [%rd36+4];
	mul.f32 	%f289, %f258, %f288;
	fma.rn.f32 	%f290, %f257, %f667, %f289;
	st.global.f32 	[%rd36+4], %f290;
	ld.global.f32 	%f291, [%rd36+8];
	mul.f32 	%f292, %f258, %f291;
	fma.rn.f32 	%f293, %f257, %f666, %f292;
	st.global.f32 	[%rd36+8], %f293;
	ld.global.f32 	%f294, [%rd36+12];
	mul.f32 	%f295, %f258, %f294;
	fma.rn.f32 	%f296, %f257, %f665, %f295;
	st.global.f32 	[%rd36+12], %f296;
	ld.global.f32 	%f297, [%rd36+16];
	mul.f32 	%f298, %f258, %f297;
	fma.rn.f32 	%f299, %f257, %f664, %f298;
	st.global.f32 	[%rd36+16], %f299;
	ld.global.f32 	%f300, [%rd36+20];
	mul.f32 	%f301, %f258, %f300;
	fma.rn.f32 	%f302, %f257, %f663, %f301;
	st.global.f32 	[%rd36+20], %f302;
	ld.global.f32 	%f303, [%rd36+24];
	mul.f32 	%f304, %f258, %f303;
	fma.rn.f32 	%f305, %f257, %f662, %f304;
	st.global.f32 	[%rd36+24], %f305;
	ld.global.f32 	%f306, [%rd36+28];
	mul.f32 	%f307, %f258, %f306;
	fma.rn.f32 	%f308, %f257, %f661, %f307;
	st.global.f32 	[%rd36+28], %f308;
	add.s32 	%r52, %r51, %r24;
	cvt.s64.s32 	%rd37, %r52;
	add.s64 	%rd38, %rd37, %rd31;
	shl.b64 	%rd39, %rd38, 2;
	add.s64 	%rd40, %rd32, %rd39;
	ld.global.f32 	%f309, [%rd40];
	mul.f32 	%f310, %f258, %f309;
	fma.rn.f32 	%f311, %f257, %f660, %f310;
	st.global.f32 	[%rd40], %f311;
	ld.global.f32 	%f312, [%rd40+4];
	mul.f32 	%f313, %f258, %f312;
	fma.rn.f32 	%f314, %f257, %f659, %f313;
	st.global.f32 	[%rd40+4], %f314;
	ld.global.f32 	%f315, [%rd40+8];
	mul.f32 	%f316, %f258, %f315;
	fma.rn.f32 	%f317, %f257, %f658, %f316;
	st.global.f32 	[%rd40+8], %f317;
	ld.global.f32 	%f318, [%rd40+12];
	mul.f32 	%f319, %f258, %f318;
	fma.rn.f32 	%f320, %f257, %f657, %f319;
	st.global.f32 	[%rd40+12], %f320;
	ld.global.f32 	%f321, [%rd40+16];
	mul.f32 	%f322, %f258, %f321;
	fma.rn.f32 	%f323, %f257, %f656, %f322;
	st.global.f32 	[%rd40+16], %f323;
	ld.global.f32 	%f324, [%rd40+20];
	mul.f32 	%f325, %f258, %f324;
	fma.rn.f32 	%f326, %f257, %f655, %f325;
	st.global.f32 	[%rd40+20], %f326;
	ld.global.f32 	%f327, [%rd40+24];
	mul.f32 	%f328, %f258, %f327;
	fma.rn.f32 	%f329, %f257, %f654, %f328;
	st.global.f32 	[%rd40+24], %f329;
	ld.global.f32 	%f330, [%rd40+28];
	mul.f32 	%f331, %f258, %f330;
	fma.rn.f32 	%f332, %f257, %f653, %f331;
	st.global.f32 	[%rd40+28], %f332;
	add.s32 	%r53, %r52, %r24;
	cvt.s64.s32 	%rd41, %r53;
	add.s64 	%rd42, %rd41, %rd31;
	shl.b64 	%rd43, %rd42, 2;
	add.s64 	%rd44, %rd32, %rd43;
	ld.global.f32 	%f333, [%rd44];
	mul.f32 	%f334, %f258, %f333;
	fma.rn.f32 	%f335, %f257, %f652, %f334;
	st.global.f32 	[%rd44], %f335;
	ld.global.f32 	%f336, [%rd44+4];
	mul.f32 	%f337, %f258, %f336;
	fma.rn.f32 	%f338, %f257, %f651, %f337;
	st.global.f32 	[%rd44+4], %f338;
	ld.global.f32 	%f339, [%rd44+8];
	mul.f32 	%f340, %f258, %f339;
	fma.rn.f32 	%f341, %f257, %f650, %f340;
	st.global.f32 	[%rd44+8], %f341;
	ld.global.f32 	%f342, [%rd44+12];
	mul.f32 	%f343, %f258, %f342;
	fma.rn.f32 	%f344, %f257, %f649, %f343;
	st.global.f32 	[%rd44+12], %f344;
	ld.global.f32 	%f345, [%rd44+16];
	mul.f32 	%f346, %f258, %f345;
	fma.rn.f32 	%f347, %f257, %f648, %f346;
	st.global.f32 	[%rd44+16], %f347;
	ld.global.f32 	%f348, [%rd44+20];
	mul.f32 	%f349, %f258, %f348;
	fma.rn.f32 	%f350, %f257, %f647, %f349;
	st.global.f32 	[%rd44+20], %f350;
	ld.global.f32 	%f351, [%rd44+24];
	mul.f32 	%f352, %f258, %f351;
	fma.rn.f32 	%f353, %f257, %f646, %f352;
	st.global.f32 	[%rd44+24], %f353;
	ld.global.f32 	%f354, [%rd44+28];
	mul.f32 	%f355, %f258, %f354;
	fma.rn.f32 	%f356, %f257, %f645, %f355;
	st.global.f32 	[%rd44+28], %f356;
	add.s32 	%r54, %r53, %r24;
	cvt.s64.s32 	%rd45, %r54;
	add.s64 	%rd46, %rd45, %rd31;
	shl.b64 	%rd47, %rd46, 2;
	add.s64 	%rd48, %rd32, %rd47;
	ld.global.f32 	%f357, [%rd48];
	mul.f32 	%f358, %f258, %f357;
	fma.rn.f32 	%f359, %f257, %f644, %f358;
	st.global.f32 	[%rd48], %f359;
	ld.global.f32 	%f360, [%rd48+4];
	mul.f32 	%f361, %f258, %f360;
	fma.rn.f32 	%f362, %f257, %f643, %f361;
	st.global.f32 	[%rd48+4], %f362;
	ld.global.f32 	%f363, [%rd48+8];
	mul.f32 	%f364, %f258, %f363;
	fma.rn.f32 	%f365, %f257, %f642, %f364;
	st.global.f32 	[%rd48+8], %f365;
	ld.global.f32 	%f366, [%rd48+12];
	mul.f32 	%f367, %f258, %f366;
	fma.rn.f32 	%f368, %f257, %f641, %f367;
	st.global.f32 	[%rd48+12], %f368;
	ld.global.f32 	%f369, [%rd48+16];
	mul.f32 	%f370, %f258, %f369;
	fma.rn.f32 	%f371, %f257, %f640, %f370;
	st.global.f32 	[%rd48+16], %f371;
	ld.global.f32 	%f372, [%rd48+20];
	mul.f32 	%f373, %f258, %f372;
	fma.rn.f32 	%f374, %f257, %f639, %f373;
	st.global.f32 	[%rd48+20], %f374;
	ld.global.f32 	%f375, [%rd48+24];
	mul.f32 	%f376, %f258, %f375;
	fma.rn.f32 	%f377, %f257, %f638, %f376;
	st.global.f32 	[%rd48+24], %f377;
	ld.global.f32 	%f378, [%rd48+28];
	mul.f32 	%f379, %f258, %f378;
	fma.rn.f32 	%f380, %f257, %f637, %f379;
	st.global.f32 	[%rd48+28], %f380;
	add.s32 	%r55, %r54, %r24;
	cvt.s64.s32 	%rd49, %r55;
	add.s64 	%rd50, %rd49, %rd31;
	shl.b64 	%rd51, %rd50, 2;
	add.s64 	%rd52, %rd32, %rd51;
	ld.global.f32 	%f381, [%rd52];
	mul.f32 	%f382, %f258, %f381;
	fma.rn.f32 	%f383, %f257, %f636, %f382;
	st.global.f32 	[%rd52], %f383;
	ld.global.f32 	%f384, [%rd52+4];
	mul.f32 	%f385, %f258, %f384;
	fma.rn.f32 	%f386, %f257, %f635, %f385;
	st.global.f32 	[%rd52+4], %f386;
	ld.global.f32 	%f387, [%rd52+8];
	mul.f32 	%f388, %f258, %f387;
	fma.rn.f32 	%f389, %f257, %f634, %f388;
	st.global.f32 	[%rd52+8], %f389;
	ld.global.f32 	%f390, [%rd52+12];
	mul.f32 	%f391, %f258, %f390;
	fma.rn.f32 	%f392, %f257, %f633, %f391;
	st.global.f32 	[%rd52+12], %f392;
	ld.global.f32 	%f393, [%rd52+16];
	mul.f32 	%f394, %f258, %f393;
	fma.rn.f32 	%f395, %f257, %f632, %f394;
	st.global.f32 	[%rd52+16], %f395;
	ld.global.f32 	%f396, [%rd52+20];
	mul.f32 	%f397, %f258, %f396;
	fma.rn.f32 	%f398, %f257, %f631, %f397;
	st.global.f32 	[%rd52+20], %f398;
	ld.global.f32 	%f399, [%rd52+24];
	mul.f32 	%f400, %f258, %f399;
	fma.rn.f32 	%f401, %f257, %f630, %f400;
	st.global.f32 	[%rd52+24], %f401;
	ld.global.f32 	%f402, [%rd52+28];
	mul.f32 	%f403, %f258, %f402;
	fma.rn.f32 	%f404, %f257, %f629, %f403;
	st.global.f32 	[%rd52+28], %f404;
	add.s32 	%r56, %r55, %r24;
	cvt.s64.s32 	%rd53, %r56;
	add.s64 	%rd54, %rd53, %rd31;
	shl.b64 	%rd55, %rd54, 2;
	add.s64 	%rd56, %rd32, %rd55;
	ld.global.f32 	%f405, [%rd56];
	mul.f32 	%f406, %f258, %f405;
	fma.rn.f32 	%f407, %f257, %f628, %f406;
	st.global.f32 	[%rd56], %f407;
	ld.global.f32 	%f408, [%rd56+4];
	mul.f32 	%f409, %f258, %f408;
	fma.rn.f32 	%f410, %f257, %f627, %f409;
	st.global.f32 	[%rd56+4], %f410;
	ld.global.f32 	%f411, [%rd56+8];
	mul.f32 	%f412, %f258, %f411;
	fma.rn.f32 	%f413, %f257, %f626, %f412;
	st.global.f32 	[%rd56+8], %f413;
	ld.global.f32 	%f414, [%rd56+12];
	mul.f32 	%f415, %f258, %f414;
	fma.rn.f32 	%f416, %f257, %f625, %f415;
	st.global.f32 	[%rd56+12], %f416;
	ld.global.f32 	%f417, [%rd56+16];
	mul.f32 	%f418, %f258, %f417;
	fma.rn.f32 	%f419, %f257, %f624, %f418;
	st.global.f32 	[%rd56+16], %f419;
	ld.global.f32 	%f420, [%rd56+20];
	mul.f32 	%f421, %f258, %f420;
	fma.rn.f32 	%f422, %f257, %f623, %f421;
	st.global.f32 	[%rd56+20], %f422;
	ld.global.f32 	%f423, [%rd56+24];
	mul.f32 	%f424, %f258, %f423;
	fma.rn.f32 	%f425, %f257, %f622, %f424;
	st.global.f32 	[%rd56+24], %f425;
	ld.global.f32 	%f426, [%rd56+28];
	mul.f32 	%f427, %f258, %f426;
	fma.rn.f32 	%f428, %f257, %f621, %f427;
	st.global.f32 	[%rd56+28], %f428;
	add.s32 	%r57, %r56, %r24;
	cvt.s64.s32 	%rd57, %r57;
	add.s64 	%rd58, %rd57, %rd31;
	shl.b64 	%rd59, %rd58, 2;
	add.s64 	%rd60, %rd32, %rd59;
	ld.global.f32 	%f429, [%rd60];
	mul.f32 	%f430, %f258, %f429;
	fma.rn.f32 	%f431, %f257, %f620, %f430;
	st.global.f32 	[%rd60], %f431;
	ld.global.f32 	%f432, [%rd60+4];
	mul.f32 	%f433, %f258, %f432;
	fma.rn.f32 	%f434, %f257, %f619, %f433;
	st.global.f32 	[%rd60+4], %f434;
	ld.global.f32 	%f435, [%rd60+8];
	mul.f32 	%f436, %f258, %f435;
	fma.rn.f32 	%f437, %f257, %f618, %f436;
	st.global.f32 	[%rd60+8], %f437;
	ld.global.f32 	%f438, [%rd60+12];
	mul.f32 	%f439, %f258, %f438;
	fma.rn.f32 	%f440, %f257, %f617, %f439;
	st.global.f32 	[%rd60+12], %f440;
	ld.global.f32 	%f441, [%rd60+16];
	mul.f32 	%f442, %f258, %f441;
	fma.rn.f32 	%f443, %f257, %f616, %f442;
	st.global.f32 	[%rd60+16], %f443;
	ld.global.f32 	%f444, [%rd60+20];
	mul.f32 	%f445, %f258, %f444;
	fma.rn.f32 	%f446, %f257, %f615, %f445;
	st.global.f32 	[%rd60+20], %f446;
	ld.global.f32 	%f447, [%rd60+24];
	mul.f32 	%f448, %f258, %f447;
	fma.rn.f32 	%f449, %f257, %f614, %f448;
	st.global.f32 	[%rd60+24], %f449;
	ld.global.f32 	%f450, [%rd60+28];
	mul.f32 	%f451, %f258, %f450;
	fma.rn.f32 	%f452, %f257, %f613, %f451;
	st.global.f32 	[%rd60+28], %f452;
	add.s32 	%r58, %r57, %r24;
	cvt.s64.s32 	%rd61, %r58;
	add.s64 	%rd62, %rd61, %rd31;
	shl.b64 	%rd63, %rd62, 2;
	add.s64 	%rd64, %rd32, %rd63;
	ld.global.f32 	%f453, [%rd64];
	mul.f32 	%f454, %f258, %f453;
	fma.rn.f32 	%f455, %f257, %f612, %f454;
	st.global.f32 	[%rd64], %f455;
	ld.global.f32 	%f456, [%rd64+4];
	mul.f32 	%f457, %f258, %f456;
	fma.rn.f32 	%f458, %f257, %f611, %f457;
	st.global.f32 	[%rd64+4], %f458;
	ld.global.f32 	%f459, [%rd64+8];
	mul.f32 	%f460, %f258, %f459;
	fma.rn.f32 	%f461, %f257, %f610, %f460;
	st.global.f32 	[%rd64+8], %f461;
	ld.global.f32 	%f462, [%rd64+12];
	mul.f32 	%f463, %f258, %f462;
	fma.rn.f32 	%f464, %f257, %f609, %f463;
	st.global.f32 	[%rd64+12], %f464;
	ld.global.f32 	%f465, [%rd64+16];
	mul.f32 	%f466, %f258, %f465;
	fma.rn.f32 	%f467, %f257, %f608, %f466;
	st.global.f32 	[%rd64+16], %f467;
	ld.global.f32 	%f468, [%rd64+20];
	mul.f32 	%f469, %f258, %f468;
	fma.rn.f32 	%f470, %f257, %f607, %f469;
	st.global.f32 	[%rd64+20], %f470;
	ld.global.f32 	%f471, [%rd64+24];
	mul.f32 	%f472, %f258, %f471;
	fma.rn.f32 	%f473, %f257, %f606, %f472;
	st.global.f32 	[%rd64+24], %f473;
	ld.global.f32 	%f474, [%rd64+28];
	mul.f32 	%f475, %f258, %f474;
	fma.rn.f32 	%f476, %f257, %f605, %f475;
	st.global.f32 	[%rd64+28], %f476;
	ret;

}


// ===== COMPILED SASS (sm_100) =====

	.target	sm_100

	.elftype	@"ET_EXEC"


//--------------------- .note.nv.tkinfo           --------------------------
	.section	.note.nv.tkinfo,"",@"SHT_NOTE"
	.sectionflags	@"SHF_NOTE_NV_TKINFO"
	.tkinfo
        /*0018*/ 	.word	0x00000002
        /*0030*/ 	.string	""
        /*0030*/ 	.string	"ptxas"
        /*0030*/ 	.string	"Cuda compilation tools, release 13.0, V13.0.88"
        /*0030*/ 	.string	"Build cuda_13.0.r13.0/compiler.36424714_0"
        /*0030*/ 	.string	"-arch sm_100 -m 64 "



//--------------------- .note.nv.cuinfo           --------------------------
	.section	.note.nv.cuinfo,"",@"SHT_NOTE"
	.sectionflags	@"SHF_NOTE_NV_CUINFO"
        /*0018*/ 	.short	0x0002
        /*001a*/ 	.short	0x0064
        /*001c*/ 	.short	0x0082
	.zero		2


//--------------------- .nv.info                  --------------------------
	.section	.nv.info,"",@"SHT_CUDA_INFO"
	.align	4


	//----- nvinfo : EIATTR_REGCOUNT
	.align		4
        /*0000*/ 	.byte	0x04, 0x2f
        /*0002*/ 	.short	(.L_1 - .L_0)
	.align		4
.L_0:
        /*0004*/ 	.word	index@(_Z18sgemm2DBlocktilingiiifPKfS0_fPf)
        /*0008*/ 	.word	0x0000006c


	//----- nvinfo : EIATTR_FRAME_SIZE
	.align		4
.L_1:
        /*000c*/ 	.byte	0x04, 0x11
        /*000e*/ 	.short	(.L_3 - .L_2)
	.align		4
.L_2:
        /*0010*/ 	.word	index@(_Z18sgemm2DBlocktilingiiifPKfS0_fPf)
        /*0014*/ 	.word	0x00000000


	//----- nvinfo : EIATTR_MIN_STACK_SIZE
	.align		4
.L_3:
        /*0018*/ 	.byte	0x04, 0x12
        /*001a*/ 	.short	(.L_5 - .L_4)
	.align		4
.L_4:
        /*001c*/ 	.word	index@(_Z18sgemm2DBlocktilingiiifPKfS0_fPf)
        /*0020*/ 	.word	0x00000000
.L_5:


//--------------------- .nv.compat                --------------------------
	.section	.nv.compat,"",@"SHT_CUDA_COMPAT_INFO"
	.align	4
        /*0000*/ 	.byte	0x02, 0x09, 0x00, 0x00, 0x02, 0x02, 0x01, 0x00, 0x02, 0x05, 0x05, 0x00, 0x03, 0x07, 0x01, 0x01
        /*0010*/ 	.byte	0x02, 0x03, 0x00, 0x00, 0x02, 0x06, 0x01, 0x00, 0x04, 0x0b, 0x08, 0x00, 0x09, 0x00, 0x00, 0x00
        /*0020*/ 	.byte	0x00, 0x00, 0x00, 0x00


//--------------------- .nv.info._Z18sgemm2DBlocktilingiiifPKfS0_fPf --------------------------
	.section	.nv.info._Z18sgemm2DBlocktilingiiifPKfS0_fPf,"",@"SHT_CUDA_INFO"
	.sectionflags	@""
	.align	4


	//----- nvinfo : EIATTR_CUDA_API_VERSION
	.align		4
        /*0000*/ 	.byte	0x04, 0x37
        /*0002*/ 	.short	(.L_7 - .L_6)
.L_6:
        /*0004*/ 	.word	0x00000082


	//----- nvinfo : EIATTR_KPARAM_INFO
	.align		4
.L_7:
        /*0008*/ 	.byte	0x04, 0x17
        /*000a*/ 	.short	(.L_9 - .L_8)
.L_8:
        /*000c*/ 	.word	0x00000000
        /*0010*/ 	.short	0x0007
        /*0012*/ 	.short	0x0028
        /*0014*/ 	.byte	0x00, 0xf5, 0x21, 0x00


	//----- nvinfo : EIATTR_KPARAM_INFO
	.align		4
.L_9:
        /*0018*/ 	.byte	0x04, 0x17
        /*001a*/ 	.short	(.L_11 - .L_10)
.L_10:
        /*001c*/ 	.word	0x00000000
        /*0020*/ 	.short	0x0006
        /*0022*/ 	.short	0x0020
        /*0024*/ 	.byte	0x00, 0xf0, 0x11, 0x00


	//----- nvinfo : EIATTR_KPARAM_INFO
	.align		4
.L_11:
        /*0028*/ 	.byte	0x04, 0x17
        /*002a*/ 	.short	(.L_13 - .L_12)
.L_12:
        /*002c*/ 	.word	0x00000000
        /*0030*/ 	.short	0x0005
        /*0032*/ 	.short	0x0018
        /*0034*/ 	.byte	0x00, 0xf5, 0x21, 0x00


	//----- nvinfo : EIATTR_KPARAM_INFO
	.align		4
.L_13:
        /*0038*/ 	.byte	0x04, 0x17
        /*003a*/ 	.short	(.L_15 - .L_14)
.L_14:
        /*003c*/ 	.word	0x00000000
        /*0040*/ 	.short	0x0004
        /*0042*/ 	.short	0x0010
        /*0044*/ 	.byte	0x00, 0xf5, 0x21, 0x00


	//----- nvinfo : EIATTR_KPARAM_INFO
	.align		4
.L_15:
        /*0048*/ 	.byte	0x04, 0x17
        /*004a*/ 	.short	(.L_17 - .L_16)
.L_16:
        /*004c*/ 	.word	0x00000000
        /*0050*/ 	.short	0x0003
        /*0052*/ 	.short	0x000c
        /*0054*/ 	.byte	0x00, 0xf0, 0x11, 0x00


	//----- nvinfo : EIATTR_KPARAM_INFO
	.align		4
.L_17:
        /*0058*/ 	.byte	0x04, 0x17
        /*005a*/ 	.short	(.L_19 - .L_18)
.L_18:
        /*005c*/ 	.word	0x00000000
        /*0060*/ 	.short	0x0002
        /*0062*/ 	.short	0x0008
        /*0064*/ 	.byte	0x00, 0xf0, 0x11, 0x00


	//----- nvinfo : EIATTR_KPARAM_INFO
	.align		4
.L_19:
        /*0068*/ 	.byte	0x04, 0x17
        /*006a*/ 	.short	(.L_21 - .L_20)
.L_20:
        /*006c*/ 	.word	0x00000000
        /*0070*/ 	.short	0x0001
        /*0072*/ 	.short	0x0004
        /*0074*/ 	.byte	0x00, 0xf0, 0x11, 0x00


	//----- nvinfo : EIATTR_KPARAM_INFO
	.align		4
.L_21:
        /*0078*/ 	.byte	0x04, 0x17
        /*007a*/ 	.short	(.L_23 - .L_22)
.L_22:
        /*007c*/ 	.word	0x00000000
        /*0080*/ 	.short	0x0000
        /*0082*/ 	.short	0x0000
        /*0084*/ 	.byte	0x00, 0xf0, 0x11, 0x00


	//----- nvinfo : EIATTR_SPARSE_MMA_MASK
	.align		4
.L_23:
        /*0088*/ 	.byte	0x03, 0x50
        /*008a*/ 	.short	0x0000


	//----- nvinfo : EIATTR_MAXREG_COUNT
	.align		4
        /*008c*/ 	.byte	0x03, 0x1b
        /*008e*/ 	.short	0x00ff


	//----- nvinfo : EIATTR_NUM_BARRIERS
	.align		4
        /*0090*/ 	.byte	0x02, 0x4c
        /*0092*/ 	.byte	0x01
	.zero		1


	//----- nvinfo : EIATTR_MERCURY_ISA_VERSION
	.align		4
        /*0094*/ 	.byte	0x03, 0x5f
        /*0096*/ 	.short	0x0101


	//----- nvinfo : EIATTR_VRC_CTA_INIT_COUNT
	.align		4
        /*0098*/ 	.byte	0x02, 0x4a
	.zero		1
	.zero		1


	//----- nvinfo : EIATTR_EXIT_INSTR_OFFSETS
	.align		4
        /*009c*/ 	.byte	0x04, 0x1c
        /*009e*/ 	.short	(.L_25 - .L_24)


	//   ....[0]....
.L_24:
        /*00a0*/ 	.word	0x00001f00


	//----- nvinfo : EIATTR_MAX_THREADS
	.align		4
.L_25:
        /*00a4*/ 	.byte	0x04, 0x05
        /*00a6*/ 	.short	(.L_27 - .L_26)
.L_26:
        /*00a8*/ 	.word	0x00000100
        /*00ac*/ 	.word	0x00000001
        /*00b0*/ 	.word	0x00000001


	//----- nvinfo : EIATTR_CBANK_PARAM_SIZE
	.align		4
.L_27:
        /*00b4*/ 	.byte	0x03, 0x19
        /*00b6*/ 	.short	0x0030


	//----- nvinfo : EIATTR_PARAM_CBANK
	.align		4
        /*00b8*/ 	.byte	0x04, 0x0a
        /*00ba*/ 	.short	(.L_29 - .L_28)
	.align		4
.L_28:
        /*00bc*/ 	.word	index@(.nv.constant0._Z18sgemm2DBlocktilingiiifPKfS0_fPf)
        /*00c0*/ 	.short	0x0380
        /*00c2*/ 	.short	0x0030


	//----- nvinfo : EIATTR_SW_WAR
	.align		4
.L_29:
        /*00c4*/ 	.byte	0x04, 0x36
        /*00c6*/ 	.short	(.L_31 - .L_30)
.L_30:
        /*00c8*/ 	.word	0x00000008
.L_31:


//--------------------- .nv.callgraph             --------------------------
	.section	.nv.callgraph,"",@"SHT_CUDA_CALLGRAPH"
	.align	4
	.sectionentsize	8
	.align		4
        /*0000*/ 	.word	0x00000000
	.align		4
        /*0004*/ 	.word	0xffffffff
	.align		4
        /*0008*/ 	.word	0x00000000
	.align		4
        /*000c*/ 	.word	0xfffffffe
	.align		4
        /*0010*/ 	.word	0x00000000
	.align		4
        /*0014*/ 	.word	0xfffffffd
	.align		4
        /*0018*/ 	.word	0x00000000
	.align		4
        /*001c*/ 	.word	0xfffffffc


//--------------------- .text._Z18sgemm2DBlocktilingiiifPKfS0_fPf --------------------------
	.section	.text._Z18sgemm2DBlocktilingiiifPKfS0_fPf,"ax",@progbits
	.align	128
        .global         _Z18sgemm2DBlocktilingiiifPKfS0_fPf
        .type           _Z18sgemm2DBlocktilingiiifPKfS0_fPf,@function
        .size           _Z18sgemm2DBlocktilingiiifPKfS0_fPf,(.L_x_4 - _Z18sgemm2DBlocktilingiiifPKfS0_fPf)
        .other          _Z18sgemm2DBlocktilingiiifPKfS0_fPf,@"STO_CUDA_ENTRY STV_DEFAULT"
_Z18sgemm2DBlocktilingiiifPKfS0_fPf:
.text._Z18sgemm2DBlocktilingiiifPKfS0_fPf:
[----:B------:R-:W-:Y:S08]  /*0000*/  LDC R1, c[0x0][0x37c] ;  /* 0x0000df00ff017b82 */ /* 0x000ff00000000800 */
[----:B------:R-:W0:Y:S01]  /*0010*/  S2UR UR4, SR_CTAID.Y ;  /* 0x00000000000479c3 */ /* 0x000e220000002600 */
[----:B------:R-:W1:Y:S01]  /*0020*/  S2R R7, SR_CTAID.X ;  /* 0x0000000000077919 */ /* 0x000e620000002500 */
[----:B------:R-:W2:Y:S01]  /*0030*/  LDCU.64 UR8, c[0x0][0x358] ;  /* 0x00006b00ff0877ac */ /* 0x000ea20008000a00 */
[----:B------:R-:W-:Y:S01]  /*0040*/  HFMA2 R0, -RZ, RZ, 0, 0 ;  /* 0x00000000ff007431 */ /* 0x000fe200000001ff */
[----:B------:R-:W-:Y:S01]  /*0050*/  CS2R R24, SRZ ;  /* 0x0000000000187805 */ /* 0x000fe2000001ff00 */
[----:B------:R-:W3:Y:S01]  /*0060*/  S2R R92, SR_TID.X ;  /* 0x00000000005c7919 */ /* 0x000ee20000002100 */
[----:B------:R-:W-:-:S02]  /*0070*/  CS2R R28, SRZ ;  /* 0x00000000001c7805 */ /* 0x000fc4000001ff00 */
[----:B------:R-:W-:Y:S01]  /*0080*/  CS2R R26, SRZ ;  /* 0x00000000001a7805 */ /* 0x000fe2000001ff00 */
[----:B------:R-:W4:Y:S01]  /*0090*/  LDC R8, c[0x0][0x388] ;  /* 0x0000e200ff087b82 */ /* 0x000f220000000800 */
[----:B------:R-:W-:Y:S02]  /*00a0*/  CS2R R30, SRZ ;  /* 0x00000000001e7805 */ /* 0x000fe4000001ff00 */
[----:B------:R-:W-:Y:S02]  /*00b0*/  CS2R R22, SRZ ;  /* 0x0000000000167805 */ /* 0x000fe4000001ff00 */
[----:B------:R-:W-:Y:S02]  /*00c0*/  CS2R R32, SRZ ;  /* 0x0000000000207805 */ /* 0x000fe4000001ff00 */
[----:B------:R-:W-:Y:S02]  /*00d0*/  CS2R R36, SRZ ;  /* 0x0000000000247805 */ /* 0x000fe4000001ff00 */
[----:B------:R-:W-:-:S02]  /*00e0*/  CS2R R34, SRZ ;  /* 0x0000000000227805 */ /* 0x000fc4000001ff00 */
[----:B------:R-:W-:Y:S02]  /*00f0*/  CS2R R38, SRZ ;  /* 0x0000000000267805 */ /* 0x000fe4000001ff00 */
[----:B------:R-:W-:Y:S01]  /*0100*/  CS2R R40, SRZ ;  /* 0x0000000000287805 */ /* 0x000fe2000001ff00 */
[----:B------:R-:W5:Y:S01]  /*0110*/  LDC.64 R2, c[0x0][0x390] ;  /* 0x0000e400ff027b82 */ /* 0x000f620000000a00 */
[----:B------:R-:W-:Y:S02]  /*0120*/  CS2R R44, SRZ ;  /* 0x00000000002c7805 */ /* 0x000fe4000001ff00 */
[----:B------:R-:W-:Y:S02]  /*0130*/  CS2R R42, SRZ ;  /* 0x00000000002a7805 */ /* 0x000fe4000001ff00 */
[----:B------:R-:W-:Y:S02]  /*0140*/  CS2R R46, SRZ ;  /* 0x00000000002e7805 */ /* 0x000fe4000001ff00 */
[----:B------:R-:W-:-:S02]  /*0150*/  CS2R R48, SRZ ;  /* 0x0000000000307805 */ /* 0x000fc4000001ff00 */
[----:B------:R-:W-:Y:S02]  /*0160*/  CS2R R50, SRZ ;  /* 0x0000000000327805 */ /* 0x000fe4000001ff00 */
[----:B------:R-:W-:Y:S02]  /*0170*/  MOV R53, RZ ;  /* 0x000000ff00357202 */ /* 0x000fe40000000f00 */
[----:B------:R-:W-:Y:S01]  /*0180*/  CS2R R54, SRZ ;  /* 0x0000000000367805 */ /* 0x000fe2000001ff00 */
[----:B0-----:R-:W-:Y:S01]  /*0190*/  USHF.L.U32 UR4, UR4, 0x7, URZ ;  /* 0x0000000704047899 */ /* 0x001fe200080006ff */
[----:B------:R-:W0:Y:S01]  /*01a0*/  LDC R10, c[0x0][0x384] ;  /* 0x0000e100ff0a7b82 */ /* 0x000e220000000800 */
[----:B------:R-:W-:Y:S02]  /*01b0*/  CS2R R56, SRZ ;  /* 0x0000000000387805 */ /* 0x000fe4000001ff00 */
[----:B------:R-:W-:Y:S02]  /*01c0*/  CS2R R58, SRZ ;  /* 0x00000000003a7805 */ /* 0x000fe4000001ff00 */
[----:B------:R-:W-:-:S02]  /*01d0*/  CS2R R60, SRZ ;  /* 0x00000000003c7805 */ /* 0x000fc4000001ff00 */
[----:B------:R-:W-:Y:S02]  /*01e0*/  CS2R R62, SRZ ;  /* 0x00000000003e7805 */ /* 0x000fe4000001ff00 */
[----:B------:R-:W-:Y:S02]  /*01f0*/  CS2R R64, SRZ ;  /* 0x0000000000407805 */ /* 0x000fe4000001ff00 */
[----:B------:R-:W-:Y:S01]  /*0200*/  CS2R R66, SRZ ;  /* 0x0000000000427805 */ /* 0x000fe2000001ff00 */
[C---:B----4-:R-:W-:Y:S01]  /*0210*/  IMAD R5, R8.reuse, UR4, RZ ;  /* 0x0000000408057c24 */ /* 0x050fe2000f8e02ff */
[----:B------:R-:W-:Y:S02]  /*0220*/  ISETP.GE.AND P0, PT, R8, 0x1, PT ;  /* 0x000000010800780c */ /* 0x000fe40003f06270 */
[----:B------:R-:W-:Y:S02]  /*0230*/  CS2R R68, SRZ ;  /* 0x0000000000447805 */ /* 0x000fe4000001ff00 */
[----:B-1----:R-:W-:-:S02]  /*0240*/  SHF.L.U32 R7, R7, 0x7, RZ ;  /* 0x0000000707077819 */ /* 0x002fc400000006ff */
[----:B------:R-:W-:Y:S02]  /*0250*/  CS2R R70, SRZ ;  /* 0x0000000000467805 */ /* 0x000fe4000001ff00 */
[----:B------:R-:W-:Y:S02]  /*0260*/  CS2R R72, SRZ ;  /* 0x0000000000487805 */ /* 0x000fe4000001ff00 */
[----:B------:R-:W-:Y:S02]  /*0270*/  CS2R R74, SRZ ;  /* 0x00000000004a7805 */ /* 0x000fe4000001ff00 */
[----:B------:R-:W-:Y:S01]  /*0280*/  CS2R R76, SRZ ;  /* 0x00000000004c7805 */ /* 0x000fe2000001ff00 */
[----:B-----5:R-:W-:Y:S01]  /*0290*/  IMAD.WIDE R2, R5, 0x4, R2 ;  /* 0x0000000405027825 */ /* 0x020fe200078e0202 */
[----:B------:R-:W-:Y:S01]  /*02a0*/  CS2R R78, SRZ ;  /* 0x00000000004e7805 */ /* 0x000fe2000001ff00 */
[----:B------:R-:W1:Y:S01]  /*02b0*/  LDC.64 R4, c[0x0][0x398] ;  /* 0x0000e600ff047b82 */ /* 0x000e620000000a00 */
[----:B------:R-:W-:-:S02]  /*02c0*/  CS2R R80, SRZ ;  /* 0x0000000000507805 */ /* 0x000fc4000001ff00 */
[----:B------:R-:W-:Y:S02]  /*02d0*/  CS2R R82, SRZ ;  /* 0x0000000000527805 */ /* 0x000fe4000001ff00 */
[----:B------:R-:W-:Y:S02]  /*02e0*/  CS2R R84, SRZ ;  /* 0x0000000000547805 */ /* 0x000fe4000001ff00 */
[----:B---3--:R-:W-:Y:S02]  /*02f0*/  LOP3.LUT R86, R92, 0xf, RZ, 0xc0, !PT ;  /* 0x0000000f5c567812 */ /* 0x008fe400078ec0ff */
[----:B------:R-:W-:Y:S01]  /*0300*/  SHF.R.U32.HI R87, RZ, 0x4, R92 ;  /* 0x00000004ff577819 */ /* 0x000fe2000001165c */
[----:B0-----:R-:W-:Y:S02]  /*0310*/  IMAD R52, R10, UR4, R7 ;  /* 0x000000040a347c24 */ /* 0x001fe4000f8e0207 */
[----:B-1----:R-:W-:Y:S01]  /*0320*/  IMAD.WIDE.U32 R4, R7, 0x4, R4 ;  /* 0x0000000407047825 */ /* 0x002fe200078e0004 */
[----:B--2---:R-:W-:Y:S06]  /*0330*/  @!P0 BRA `(.L_x_0) ;  /* 0x0000000800388947 */ /* 0x004fec0003800000 */
[----:B------:R-:W0:Y:S01]  /*0340*/  S2UR UR5, SR_CgaCtaId ;  /* 0x00000000000579c3 */ /* 0x000e220000008800 */
[----:B------:R-:W-:Y:S01]  /*0350*/  UMOV UR4, 0x400 ;  /* 0x0000040000047882 */ /* 0x000fe20000000000 */
[----:B------:R-:W-:Y:S02]  /*0360*/  MOV R12, R2 ;  /* 0x00000002000c7202 */ /* 0x000fe40000000f00 */
[C---:B------:R-:W-:Y:S02]  /*0370*/  LOP3.LUT R89, R92.reuse, 0x7, RZ, 0xc0, !PT ;  /* 0x000000075c597812 */ /* 0x040fe400078ec0ff */
[--C-:B------:R-:W-:Y:S02]  /*0380*/  SHF.R.U32.HI R6, RZ, 0x3, R92.reuse ;  /* 0x00000003ff067819 */ /* 0x100fe4000001165c */
[----:B------:R-:W-:Y:S02]  /*0390*/  LOP3.LUT R91, R92, 0x7f, RZ, 0xc0, !PT ;  /* 0x0000007f5c5b7812 */ /* 0x000fe400078ec0ff */
[----:B------:R-:W-:Y:S01]  /*03a0*/  SHF.R.U32.HI R2, RZ, 0x7, R92 ;  /* 0x00000007ff027819 */ /* 0x000fe2000001165c */
[----:B------:R-:W-:Y:S01]  /*03b0*/  IMAD R89, R6, R8, R89 ;  /* 0x0000000806597224 */ /* 0x000fe200078e0259 */
[----:B------:R-:W-:-:S02]  /*03c0*/  MOV R13, R3 ;  /* 0x00000003000d7202 */ /* 0x000fc40000000f00 */
[----:B------:R-:W-:Y:S01]  /*03d0*/  MOV R3, R5 ;  /* 0x0000000500037202 */ /* 0x000fe20000000f00 */
[----:B------:R-:W-:Y:S01]  /*03e0*/  IMAD R91, R2, R10, R91 ;  /* 0x0000000a025b7224 */ /* 0x000fe200078e025b */
[----:B------:R-:W-:Y:S02]  /*03f0*/  LEA R97, R8, R89, 0x6 ;  /* 0x0000005908617211 */ /* 0x000fe400078e30ff */
[----:B------:R-:W-:Y:S02]  /*0400*/  MOV R2, R4 ;  /* 0x0000000400027202 */ /* 0x000fe40000000f00 */
[C---:B------:R-:W-:Y:S02]  /*0410*/  LEA R101, R10.reuse, R91, 0x2 ;  /* 0x0000005b0a657211 */ /* 0x040fe400078e10ff */
[----:B------:R-:W-:Y:S01]  /*0420*/  SHF.L.U32 R93, R10, 0x3, RZ ;  /* 0x000000030a5d7819 */ /* 0x000fe200000006ff */
[----:B0-----:R-:W-:Y:S01]  /*0430*/  ULEA UR6, UR5, UR4, 0x18 ;  /* 0x0000000405067291 */ /* 0x001fe2000f8ec0ff */
[----:B------:R-:W-:Y:S01]  /*0440*/  MOV R24, RZ ;  /* 0x000000ff00187202 */ /* 0x000fe20000000f00 */
[----:B------:R-:W-:Y:S01]  /*0450*/  UIADD3 UR4, UPT, UPT, UR4, 0x1000, URZ ;  /* 0x0000100004047890 */ /* 0x000fe2000fffe0ff */
[----:B------:R-:W-:-:S02]  /*0460*/  LEA R95, R8, R89, 0x5 ;  /* 0x00000059085f7211 */ /* 0x000fc400078e28ff */
[----:B------:R-:W-:Y:S01]  /*0470*/  LEA R99, R10, R91, 0x1 ;  /* 0x0000005b0a637211 */ /* 0x000fe200078e08ff */
[----:B------:R-:W-:Y:S01]  /*0480*/  ULEA UR4, UR5, UR4, 0x18 ;  /* 0x0000000405047291 */ /* 0x000fe2000f8ec0ff */
[----:B------:R-:W-:Y:S02]  /*0490*/  LEA R90, R87, UR6, 0x8 ;  /* 0x00000006575a7c11 */ /* 0x000fe4000f8e40ff */
[----:B------:R-:W-:Y:S02]  /*04a0*/  LEA R103, R8, R97, 0x5 ;  /* 0x0000006108677211 */ /* 0x000fe400078e28ff */
[----:B------:R-:W-:Y:S02]  /*04b0*/  LEA R105, R10, R101, 0x1 ;  /* 0x000000650a697211 */ /* 0x000fe400078e08ff */
[----:B------:R-:W-:Y:S02]  /*04c0*/  LEA R94, R86, UR4, 0x5 ;  /* 0x00000004565e7c11 */ /* 0x000fe4000f8e28ff */
[----:B------:R-:W-:-:S02]  /*04d0*/  LEA R88, R92, UR6, 0x2 ;  /* 0x000000065c587c11 */ /* 0x000fc4000f8e10ff */
[----:B------:R-:W-:Y:S02]  /*04e0*/  IADD3 R94, PT, PT, R94, 0x10, RZ ;  /* 0x000000105e5e7810 */ /* 0x000fe40007ffe0ff */
[----:B------:R-:W-:Y:S01]  /*04f0*/  LEA R92, R92, UR4, 0x2 ;  /* 0x000000045c5c7c11 */ /* 0x000fe2000f8e10ff */
[----:B------:R-:W-:-:S06]  /*0500*/  UMOV UR4, URZ ;  /* 0x000000ff00047c82 */ /* 0x000fcc0008000000 */
.L_x_2:
[--C-:B------:R-:W-:Y:S01]  /*0510*/  IMAD.WIDE.U32 R4, R89, 0x4, R12.reuse ;  /* 0x0000000459047825 */ /* 0x100fe200078e000c */
[----:B------:R-:W0:Y:S03]  /*0520*/  LDCU UR5, c[0x0][0x388] ;  /* 0x00007100ff0577ac */ /* 0x000e260008000800 */
[--C-:B------:R-:W-:Y:S02]  /*0530*/  IMAD.WIDE.U32 R6, R95, 0x4, R12.reuse ;  /* 0x000000045f067825 */ /* 0x100fe400078e000c */
[----:B------:R-:W2:Y:S02]  /*0540*/  LDG.E R5, desc[UR8][R4.64] ;  /* 0x0000000804057981 */ /* 0x000ea4000c1e1900 */
[--C-:B------:R-:W-:Y:S02]  /*0550*/  IMAD.WIDE.U32 R8, R97, 0x4, R12.reuse ;  /* 0x0000000461087825 */ /* 0x100fe400078e000c */
[----:B------:R-:W3:Y:S02]  /*0560*/  LDG.E R7, desc[UR8][R6.64] ;  /* 0x0000000806077981 */ /* 0x000ee4000c1e1900 */
[----:B------:R-:W-:-:S02]  /*0570*/  IMAD.WIDE.U32 R10, R103, 0x4, R12 ;  /* 0x00000004670a7825 */ /* 0x000fc400078e000c */
[----:B------:R-:W4:Y:S02]  /*0580*/  LDG.E R9, desc[UR8][R8.64] ;  /* 0x0000000808097981 */ /* 0x000f24000c1e1900 */
[--C-:B------:R-:W-:Y:S02]  /*0590*/  IMAD.WIDE R14, R91, 0x4, R2.reuse ;  /* 0x000000045b0e7825 */ /* 0x100fe400078e0202 */
[----:B------:R-:W5:Y:S02]  /*05a0*/  LDG.E R11, desc[UR8][R10.64] ;  /* 0x000000080a0b7981 */ /* 0x000f64000c1e1900 */
[--C-:B------:R-:W-:Y:S02]  /*05b0*/  IMAD.WIDE R16, R99, 0x4, R2.reuse ;  /* 0x0000000463107825 */ /* 0x100fe400078e0202 */
[----:B------:R1:W5:Y:S02]  /*05c0*/  LDG.E R15, desc[UR8][R14.64] ;  /* 0x000000080e0f7981 */ /* 0x000364000c1e1900 */
[----:B------:R-:W-:-:S02]  /*05d0*/  IMAD.WIDE R18, R101, 0x4, R2 ;  /* 0x0000000465127825 */ /* 0x000fc400078e0202 */
[----:B------:R-:W5:Y:S02]  /*05e0*/  LDG.E R17, desc[UR8][R16.64] ;  /* 0x0000000810117981 */ /* 0x000f64000c1e1900 */
[----:B------:R-:W-:Y:S02]  /*05f0*/  IMAD.WIDE R20, R105, 0x4, R2 ;  /* 0x0000000469147825 */ /* 0x000fe400078e0202 */
[----:B------:R-:W5:Y:S04]  /*0600*/  LDG.E R19, desc[UR8][R18.64] ;  /* 0x0000000812137981 */ /* 0x000f68000c1e1900 */
[----:B------:R-:W5:Y:S01]  /*0610*/  LDG.E R21, desc[UR8][R20.64] ;  /* 0x0000000814157981 */ /* 0x000f62000c1e1900 */
[----:B------:R-:W-:Y:S01]  /*0620*/  UIADD3 UR4, UPT, UPT, UR4, 0x8, URZ ;  /* 0x0000000804047890 */ /* 0x000fe2000fffe0ff */
[----:B-1----:R-:W-:-:S03]  /*0630*/  MOV R14, R94 ;  /* 0x0000005e000e7202 */ /* 0x002fc60000000f00 */
[----:B0-----:R-:W-:-:S03]  /*0640*/  UISETP.GE.AND UP1, UPT, UR4, UR5, UPT ;  /* 0x000000050400728c */ /* 0x001fc6000bf26270 */
[----:B------:R-:W-:Y:S01]  /*0650*/  UMOV UR5, 0x80 ;  /* 0x0000008000057882 */ /* 0x000fe20000000000 */
[----:B--2---:R0:W-:Y:S04]  /*0660*/  STS [R88], R5 ;  /* 0x0000000558007388 */ /* 0x0041e80000000800 */
[----:B---3--:R0:W-:Y:S04]  /*0670*/  STS [R88+0x400], R7 ;  /* 0x0004000758007388 */ /* 0x0081e80000000800 */
[----:B----4-:R0:W-:Y:S04]  /*0680*/  STS [R88+0x800], R9 ;  /* 0x0008000958007388 */ /* 0x0101e80000000800 */
[----:B-----5:R0:W-:Y:S04]  /*0690*/  STS [R88+0xc00], R11 ;  /* 0x000c000b58007388 */ /* 0x0201e80000000800 */
[----:B------:R0:W-:Y:S04]  /*06a0*/  STS [R92], R15 ;  /* 0x0000000f5c007388 */ /* 0x0001e80000000800 */
[----:B------:R0:W-:Y:S04]  /*06b0*/  STS [R92+0x400], R17 ;  /* 0x000400115c007388 */ /* 0x0001e80000000800 */
[----:B------:R0:W-:Y:S04]  /*06c0*/  STS [R92+0x800], R19 ;  /* 0x000800135c007388 */ /* 0x0001e80000000800 */
[----:B------:R0:W-:Y:S01]  /*06d0*/  STS [R92+0xc00], R21 ;  /* 0x000c00155c007388 */ /* 0x0001e20000000800 */
[----:B------:R-:W-:Y:S06]  /*06e0*/  BAR.SYNC.DEFER_BLOCKING 0x0 ;  /* 0x0000000000007b1d */ /* 0x000fec0000010000 */
.L_x_1:
[----:B------:R-:W-:Y:S04]  /*06f0*/  LDS R16, [R90+UR5+-0x80] ;  /* 0xffff80055a107984 */ /* 0x000fe80008000800 */
[----:B0-----:R-:W0:Y:S04]  /*0700*/  LDS.128 R4, [R14+-0x10] ;  /* 0xfffff0000e047984 */ /* 0x001e280000000c00 */
[----:B------:R1:W2:Y:S04]  /*0710*/  LDS.128 R8, [R14] ;  /* 0x000000000e087984 */ /* 0x0002a80000000c00 */
[----:B------:R-:W3:Y:S04]  /*0720*/  LDS R18, [R90+UR5+-0x60] ;  /* 0xffffa0055a127984 */ /* 0x000ee80008000800 */
[----:B------:R-:W4:Y:S01]  /*0730*/  LDS R20, [R90+UR5+-0x40] ;  /* 0xffffc0055a147984 */ /* 0x000f220008000800 */
[----:B-1----:R-:W-:-:S03]  /*0740*/  IADD3 R14, PT, PT, R14, 0x200, RZ ;  /* 0x000002000e0e7810 */ /* 0x002fc60007ffe0ff */
[----:B------:R-:W1:Y:S04]  /*0750*/  LDS R96, [R90+UR5+-0x20] ;  /* 0xffffe0055a607984 */ /* 0x000e680008000800 */
[----:B------:R-:W5:Y:S04]  /*0760*/  LDS R98, [R90+UR5] ;  /* 0x000000055a627984 */ /* 0x000f680008000800 */
[----:B------:R-:W5:Y:S01]  /*0770*/  LDS R100, [R90+UR5+0x20] ;  /* 0x000020055a647984 */ /* 0x000f620008000800 */
[C---:B0-----:R-:W-:Y:S01]  /*0780*/  FFMA R85, R16.reuse, R4, R85 ;  /* 0x0000000410557223 */ /* 0x041fe20000000055 */
[C---:B------:R-:W-:Y:S01]  /*0790*/  FFMA R84, R16.reuse, R5, R84 ;  /* 0x0000000510547223 */ /* 0x040fe20000000054 */
[C---:B------:R-:W-:Y:S01]  /*07a0*/  FFMA R83, R16.reuse, R6, R83 ;  /* 0x0000000610537223 */ /* 0x040fe20000000053 */
[C---:B------:R-:W-:Y:S01]  /*07b0*/  FFMA R82, R16.reuse, R7, R82 ;  /* 0x0000000710527223 */ /* 0x040fe20000000052 */
[C---:B--2---:R-:W-:Y:S01]  /*07c0*/  FFMA R81, R16.reuse, R8, R81 ;  /* 0x0000000810517223 */ /* 0x044fe20000000051 */
[C---:B------:R-:W-:Y:S01]  /*07d0*/  FFMA R80, R16.reuse, R9, R80 ;  /* 0x0000000910507223 */ /* 0x040fe20000000050 */
[C---:B------:R-:W-:Y:S01]  /*07e0*/  FFMA R79, R16.reuse, R10, R79 ;  /* 0x0000000a104f7223 */ /* 0x040fe2000000004f */
[----:B------:R-:W-:Y:S01]  /*07f0*/  FFMA R78, R16, R11, R78 ;  /* 0x0000000b104e7223 */ /* 0x000fe2000000004e */
[C---:B---3--:R-:W-:Y:S01]  /*0800*/  FFMA R77, R18.reuse, R4, R77 ;  /* 0x00000004124d7223 */ /* 0x048fe2000000004d */
[C---:B------:R-:W-:Y:S01]  /*0810*/  FFMA R76, R18.reuse, R5, R76 ;  /* 0x00000005124c7223 */ /* 0x040fe2000000004c */
[C---:B------:R-:W-:Y:S01]  /*0820*/  FFMA R75, R18.reuse, R6, R75 ;  /* 0x00000006124b7223 */ /* 0x040fe2000000004b */
[C---:B------:R-:W-:Y:S01]  /*0830*/  FFMA R74, R18.reuse, R7, R74 ;  /* 0x00000007124a7223 */ /* 0x040fe2000000004a */
[C---:B------:R-:W-:Y:S01]  /*0840*/  FFMA R73, R18.reuse, R8, R73 ;  /* 0x0000000812497223 */ /* 0x040fe20000000049 */
[C---:B------:R-:W-:Y:S01]  /*0850*/  FFMA R72, R18.reuse, R9, R72 ;  /* 0x0000000912487223 */ /* 0x040fe20000000048 */
[C---:B------:R-:W-:Y:S01]  /*0860*/  FFMA R71, R18.reuse, R10, R71 ;  /* 0x0000000a12477223 */ /* 0x040fe20000000047 */
[----:B------:R-:W-:Y:S01]  /*0870*/  FFMA R70, R18, R11, R70 ;  /* 0x0000000b12467223 */ /* 0x000fe20000000046 */
[----:B------:R-:W0:Y:S01]  /*0880*/  LDS R16, [R90+UR5+0x40] ;  /* 0x000040055a107984 */ /* 0x000e220008000800 */
[C---:B----4-:R-:W-:Y:S01]  /*0890*/  FFMA R69, R20.reuse, R4, R69 ;  /* 0x0000000414457223 */ /* 0x050fe20000000045 */
[C---:B------:R-:W-:Y:S01]  /*08a0*/  FFMA R68, R20.reuse, R5, R68 ;  /* 0x0000000514447223 */ /* 0x040fe20000000044 */
[C---:B------:R-:W-:Y:S01]  /*08b0*/  FFMA R67, R20.reuse, R6, R67 ;  /* 0x0000000614437223 */ /* 0x040fe20000000043 */
[----:B------:R-:W2:Y:S01]  /*08c0*/  LDS R18, [R90+UR5+0x60] ;  /* 0x000060055a127984 */ /* 0x000ea20008000800 */
[----:B------:R-:W-:Y:S01]  /*08d0*/  UIADD3 UR5, UPT, UPT, UR5, 0x4, URZ ;  /* 0x0000000405057890 */ /* 0x000fe2000fffe0ff */
[C---:B------:R-:W-:Y:S01]  /*08e0*/  FFMA R66, R20.reuse, R7, R66 ;  /* 0x0000000714427223 */ /* 0x040fe20000000042 */
[C---:B------:R-:W-:Y:S01]  /*08f0*/  FFMA R65, R20.reuse, R8, R65 ;  /* 0x0000000814417223 */ /* 0x040fe20000000041 */
[C---:B------:R-:W-:Y:S01]  /*0900*/  FFMA R64, R20.reuse, R9, R64 ;  /* 0x0000000914407223 */ /* 0x040fe20000000040 */
[----:B------:R-:W-:Y:S01]  /*0910*/  UISETP.NE.AND UP0, UPT, UR5, 0xa0, UPT ;  /* 0x000000a00500788c */ /* 0x000fe2000bf05270 */
[C---:B------:R-:W-:Y:S01]  /*0920*/  FFMA R63, R20.reuse, R10, R63 ;  /* 0x0000000a143f7223 */ /* 0x040fe2000000003f */
[----:B------:R-:W-:Y:S01]  /*0930*/  FFMA R62, R20, R11, R62 ;  /* 0x0000000b143e7223 */ /* 0x000fe2000000003e */
[C---:B-1----:R-:W-:Y:S01]  /*0940*/  FFMA R61, R96.reuse, R4, R61 ;  /* 0x00000004603d7223 */ /* 0x042fe2000000003d */
[C---:B------:R-:W-:Y:S01]  /*0950*/  FFMA R60, R96.reuse, R5, R60 ;  /* 0x00000005603c7223 */ /* 0x040fe2000000003c */
[C---:B------:R-:W-:Y:S01]  /*0960*/  FFMA R59, R96.reuse, R6, R59 ;  /* 0x00000006603b7223 */ /* 0x040fe2000000003b */
[C---:B------:R-:W-:Y:S01]  /*0970*/  FFMA R58, R96.reuse, R7, R58 ;  /* 0x00000007603a7223 */ /* 0x040fe2000000003a */
[C---:B------:R-:W-:Y:S01]  /*0980*/  FFMA R57, R96.reuse, R8, R57 ;  /* 0x0000000860397223 */ /* 0x040fe20000000039 */
[C---:B------:R-:W-:Y:S01]  /*0990*/  FFMA R56, R96.reuse, R9, R56 ;  /* 0x0000000960387223 */ /* 0x040fe20000000038 */
[C---:B------:R-:W-:Y:S01]  /*09a0*/  FFMA R55, R96.reuse, R10, R55 ;  /* 0x0000000a60377223 */ /* 0x040fe20000000037 */
[----:B------:R-:W-:Y:S01]  /*09b0*/  FFMA R54, R96, R11, R54 ;  /* 0x0000000b60367223 */ /* 0x000fe20000000036 */
[C---:B-----5:R-:W-:Y:S01]  /*09c0*/  FFMA R53, R98.reuse, R4, R53 ;  /* 0x0000000462357223 */ /* 0x060fe20000000035 */
[C---:B------:R-:W-:Y:S01]  /*09d0*/  FFMA R50, R98.reuse, R5, R50 ;  /* 0x0000000562327223 */ /* 0x040fe20000000032 */
[C---:B------:R-:W-:Y:S01]  /*09e0*/  FFMA R51, R98.reuse, R6, R51 ;  /* 0x0000000662337223 */ /* 0x040fe20000000033 */
[C---:B------:R-:W-:Y:S01]  /*09f0*/  FFMA R48, R98.reuse, R7, R48 ;  /* 0x0000000762307223 */ /* 0x040fe20000000030 */
[C---:B------:R-:W-:Y:S01]  /*0a00*/  FFMA R49, R98.reuse, R8, R49 ;  /* 0x0000000862317223 */ /* 0x040fe20000000031 */
[C---:B------:R-:W-:Y:S01]  /*0a10*/  FFMA R46, R98.reuse, R9, R46 ;  /* 0x00000009622e7223 */ /* 0x040fe2000000002e */
[C---:B------:R-:W-:Y:S01]  /*0a20*/  FFMA R47, R98.reuse, R10, R47 ;  /* 0x0000000a622f7223 */ /* 0x040fe2000000002f */
[----:B------:R-:W-:Y:S01]  /*0a30*/  FFMA R44, R98, R11, R44 ;  /* 0x0000000b622c7223 */ /* 0x000fe2000000002c */
[C---:B------:R-:W-:Y:S01]  /*0a40*/  FFMA R41, R100.reuse, R4, R41 ;  /* 0x0000000464297223 */ /* 0x040fe20000000029 */
[C---:B------:R-:W-:Y:S01]  /*0a50*/  FFMA R38, R100.reuse, R5, R38 ;  /* 0x0000000564267223 */ /* 0x040fe20000000026 */
[C---:B------:R-:W-:Y:S01]  /*0a60*/  FFMA R35, R100.reuse, R6, R35 ;  /* 0x0000000664237223 */ /* 0x040fe20000000023 */
[C---:B------:R-:W-:Y:S01]  /*0a70*/  FFMA R28, R100.reuse, R7, R28 ;  /* 0x00000007641c7223 */ /* 0x040fe2000000001c */
[C---:B------:R-:W-:Y:S01]  /*0a80*/  FFMA R43, R100.reuse, R8, R43 ;  /* 0x00000008642b7223 */ /* 0x040fe2000000002b */
[C---:B------:R-:W-:Y:S01]  /*0a90*/  FFMA R42, R100.reuse, R9, R42 ;  /* 0x00000009642a7223 */ /* 0x040fe2000000002a */
[C---:B------:R-:W-:Y:S01]  /*0aa0*/  FFMA R45, R100.reuse, R10, R45 ;  /* 0x0000000a642d7223 */ /* 0x040fe2000000002d */
[----:B------:R-:W-:Y:S01]  /*0ab0*/  FFMA R40, R100, R11, R40 ;  /* 0x0000000b64287223 */ /* 0x000fe20000000028 */
[C---:B0-----:R-:W-:Y:S01]  /*0ac0*/  FFMA R25, R16.reuse, R4, R25 ;  /* 0x0000000410197223 */ /* 0x041fe20000000019 */
[C---:B------:R-:W-:Y:S01]  /*0ad0*/  FFMA R30, R16.reuse, R5, R30 ;  /* 0x00000005101e7223 */ /* 0x040fe2000000001e */
[C---:B------:R-:W-:Y:S01]  /*0ae0*/  FFMA R33, R16.reuse, R6, R33 ;  /* 0x0000000610217223 */ /* 0x040fe20000000021 */
[C---:B------:R-:W-:Y:S01]  /*0af0*/  FFMA R36, R16.reuse, R7, R36 ;  /* 0x0000000710247223 */ /* 0x040fe20000000024 */
[C---:B------:R-:W-:Y:S01]  /*0b00*/  FFMA R39, R16.reuse, R8, R39 ;  /* 0x0000000810277223 */ /* 0x040fe20000000027 */
[C---:B------:R-:W-:Y:S01]  /*0b10*/  FFMA R34, R16.reuse, R9, R34 ;  /* 0x0000000910227223 */ /* 0x040fe20000000022 */
[C---:B------:R-:W-:Y:S01]  /*0b20*/  FFMA R37, R16.reuse, R10, R37 ;  /* 0x0000000a10257223 */ /* 0x040fe20000000025 */
[----:B------:R-:W-:Y:S01]  /*0b30*/  FFMA R32, R16, R11, R32 ;  /* 0x0000000b10207223 */ /* 0x000fe20000000020 */
[C---:B--2---:R-:W-:Y:S01]  /*0b40*/  FFMA R27, R18.reuse, R4, R27 ;  /* 0x00000004121b7223 */ /* 0x044fe2000000001b */
[C---:B------:R-:W-:Y:S01]  /*0b50*/  FFMA R0, R18.reuse, R5, R0 ;  /* 0x0000000512007223 */ /* 0x040fe20000000000 */
[C---:B------:R-:W-:Y:S01]  /*0b60*/  FFMA R23, R18.reuse, R6, R23 ;  /* 0x0000000612177223 */ /* 0x040fe20000000017 */
[C---:B------:R-:W-:Y:S01]  /*0b70*/  FFMA R22, R18.reuse, R7, R22 ;  /* 0x0000000712167223 */ /* 0x040fe20000000016 */
[C---:B------:R-:W-:Y:S01]  /*0b80*/  FFMA R31, R18.reuse, R8, R31 ;  /* 0x00000008121f7223 */ /* 0x040fe2000000001f */
[C---:B------:R-:W-:Y:S01]  /*0b90*/  FFMA R26, R18.reuse, R9, R26 ;  /* 0x00000009121a7223 */ /* 0x040fe2000000001a */
[C---:B------:R-:W-:Y:S01]  /*0ba0*/  FFMA R29, R18.reuse, R10, R29 ;  /* 0x0000000a121d7223 */ /* 0x040fe2000000001d */
[----:B------:R-:W-:Y:S01]  /*0bb0*/  FFMA R24, R18, R11, R24 ;  /* 0x0000000b12187223 */ /* 0x000fe20000000018 */
[----:B------:R-:W-:Y:S06]  /*0bc0*/  BRA.U UP0, `(.L_x_1) ;  /* 0xfffffff900c87547 */ /* 0x000fec000b83ffff */
[----:B------:R-:W-:Y:S01]  /*0bd0*/  BAR.SYNC.DEFER_BLOCKING 0x0 ;  /* 0x0000000000007b1d */ /* 0x000fe20000010000 */
[----:B------:R-:W-:Y:S01]  /*0be0*/  IADD3 R12, P0, PT, R12, 0x20, RZ ;  /* 0x000000200c0c7810 */ /* 0x000fe20007f1e0ff */
[----:B------:R-:W-:-:S03]  /*0bf0*/  IMAD.WIDE R2, R93, 0x4, R2 ;  /* 0x000000045d027825 */ /* 0x000fc600078e0202 */
[----:B------:R-:W-:Y:S01]  /*0c00*/  IADD3.X R13, PT, PT, RZ, R13, RZ, P0, !PT ;  /* 0x0000000dff0d7210 */ /* 0x000fe200007fe4ff */
[----:B------:R-:W-:Y:S08]  /*0c10*/  BRA.U !UP1, `(.L_x_2) ;  /* 0xfffffff9093c7547 */ /* 0x000ff0000b83ffff */
.L_x_0:
[----:B------:R-:W0:Y:S01]  /*0c20*/  LDCU UR10, c[0x0][0x384] ;  /* 0x00007080ff0a77ac */ /* 0x000e220008000800 */
[----:B------:R-:W-:Y:S01]  /*0c30*/  SHF.R.S32.HI R6, RZ, 0x1f, R52 ;  /* 0x0000001fff067819 */ /* 0x000fe20000011434 */
[----:B------:R-:W1:Y:S01]  /*0c40*/  LDCU.64 UR4, c[0x0][0x3a8] ;  /* 0x00007500ff0477ac */ /* 0x000e620008000a00 */
[----:B------:R-:W2:Y:S01]  /*0c50*/  LDCU UR6, c[0x0][0x3a0] ;  /* 0x00007400ff0677ac */ /* 0x000ea20008000800 */
[----:B------:R-:W3:Y:S01]  /*0c60*/  LDCU UR7, c[0x0][0x38c] ;  /* 0x00007180ff0777ac */ /* 0x000ee20008000800 */
[----:B0-----:R-:W-:-:S05]  /*0c70*/  IMAD R5, R87, UR10, R86 ;  /* 0x0000000a57057c24 */ /* 0x001fca000f8e0256 */
[----:B------:R-:W-:-:S04]  /*0c80*/  SHF.L.U32 R5, R5, 0x3, RZ ;  /* 0x0000000305057819 */ /* 0x000fc800000006ff */
[----:B------:R-:W-:-:S04]  /*0c90*/  IADD3 R3, P0, PT, R52, R5, RZ ;  /* 0x0000000534037210 */ /* 0x000fc80007f1e0ff */
[----:B------:R-:W-:Y:S02]  /*0ca0*/  LEA.HI.X.SX32 R4, R5, R6, 0x1, P0 ;  /* 0x0000000605047211 */ /* 0x000fe400000f0eff */
[----:B-1----:R-:W-:-:S04]  /*0cb0*/  LEA R2, P0, R3, UR4, 0x2 ;  /* 0x0000000403027c11 */ /* 0x002fc8000f8010ff */
[----:B------:R-:W-:-:S05]  /*0cc0*/  LEA.HI.X R3, R3, UR5, R4, 0x2, P0 ;  /* 0x0000000503037c11 */ /* 0x000fca00080f1404 */
[----:B------:R-:W2:Y:S04]  /*0cd0*/  LDG.E R4, desc[UR8][R2.64] ;  /* 0x0000000802047981 */ /* 0x000ea8000c1e1900 */
[----:B------:R-:W4:Y:S04]  /*0ce0*/  LDG.E R7, desc[UR8][R2.64+0x4] ;  /* 0x0000040802077981 */ /* 0x000f28000c1e1900 */
[----:B------:R-:W5:Y:S04]  /*0cf0*/  LDG.E R9, desc[UR8][R2.64+0x8] ;  /* 0x0000080802097981 */ /* 0x000f68000c1e1900 */
[----:B------:R-:W5:Y:S04]  /*0d00*/  LDG.E R11, desc[UR8][R2.64+0xc] ;  /* 0x00000c08020b7981 */ /* 0x000f68000c1e1900 */
[----:B------:R-:W5:Y:S04]  /*0d10*/  LDG.E R12, desc[UR8][R2.64+0x10] ;  /* 0x00001008020c7981 */ /* 0x000f68000c1e1900 */
[----:B------:R-:W5:Y:S04]  /*0d20*/  LDG.E R13, desc[UR8][R2.64+0x14] ;  /* 0x00001408020d7981 */ /* 0x000f68000c1e1900 */
[----:B------:R-:W5:Y:S04]  /*0d30*/  LDG.E R14, desc[UR8][R2.64+0x18] ;  /* 0x00001808020e7981 */ /* 0x000f68000c1e1900 */
[----:B------:R-:W5:Y:S01]  /*0d40*/  LDG.E R15, desc[UR8][R2.64+0x1c] ;  /* 0x00001c08020f7981 */ /* 0x000f62000c1e1900 */
[----:B------:R-:W-:-:S04]  /*0d50*/  IADD3 R17, PT, PT, R5, UR10, RZ ;  /* 0x0000000a05117c10 */ /* 0x000fc8000fffe0ff */
[----:B------:R-:W-:-:S04]  /*0d60*/  IADD3 R5, P0, PT, R52, R17, RZ ;  /* 0x0000001134057210 */ /* 0x000fc80007f1e0ff */
[----:B------:R-:W-:Y:S01]  /*0d70*/  LEA.HI.X.SX32 R16, R17, R6, 0x1, P0 ;  /* 0x0000000611107211 */ /* 0x000fe200000f0eff */
[----:B--2---:R-:W-:Y:S01]  /*0d80*/  FMUL R8, R4, UR6 ;  /* 0x0000000604087c20 */ /* 0x004fe20008400000 */
[----:B------:R-:W-:Y:S01]  /*0d90*/  LEA R4, P0, R5, UR4, 0x2 ;  /* 0x0000000405047c11 */ /* 0x000fe2000f8010ff */
[----:B----4-:R-:W-:Y:S02]  /*0da0*/  FMUL R7, R7, UR6 ;  /* 0x0000000607077c20 */ /* 0x010fe40008400000 */
[----:B---3--:R-:W-:Y:S01]  /*0db0*/  FFMA R85, R85, UR7, R8 ;  /* 0x0000000755557c23 */ /* 0x008fe20008000008 */
[----:B------:R-:W-:Y:S01]  /*0dc0*/  LEA.HI.X R5, R5, UR5, R16, 0x2, P0 ;  /* 0x0000000505057c11 */ /* 0x000fe200080f1410 */
[----:B-----5:R-:W-:Y:S01]  /*0dd0*/  FMUL R10, R9, UR6 ;  /* 0x00000006090a7c20 */ /* 0x020fe20008400000 */
[----:B------:R-:W-:Y:S02]  /*0de0*/  FFMA R7, R84, UR7, R7 ;  /* 0x0000000754077c23 */ /* 0x000fe40008000007 */
[----:B------:R-:W-:Y:S01]  /*0df0*/  STG.E desc[UR8][R2.64], R85 ;  /* 0x0000005502007986 */ /* 0x000fe2000c101908 */
[----:B------:R-:W-:Y:S01]  /*0e00*/  FMUL R11, R11, UR6 ;  /* 0x000000060b0b7c20 */ /* 0x000fe20008400000 */
[----:B------:R-:W-:-:S02]  /*0e10*/  FFMA R83, R83, UR7, R10 ;  /* 0x0000000753537c23 */ /* 0x000fc4000800000a */
[----:B------:R0:W-:Y:S01]  /*0e20*/  STG.E desc[UR8][R2.64+0x4], R7 ;  /* 0x0000040702007986 */ /* 0x0001e2000c101908 */
[----:B------:R-:W-:Y:S01]  /*0e30*/  FMUL R12, R12, UR6 ;  /* 0x000000060c0c7c20 */ /* 0x000fe20008400000 */
[----:B------:R-:W-:Y:S02]  /*0e40*/  FFMA R11, R82, UR7, R11 ;  /* 0x00000007520b7c23 */ /* 0x000fe4000800000b */
[----:B------:R-:W-:Y:S01]  /*0e50*/  STG.E desc[UR8][R2.64+0x8], R83 ;  /* 0x0000085302007986 */ /* 0x000fe2000c101908 */
[----:B------:R-:W-:Y:S01]  /*0e60*/  FMUL R13, R13, UR6 ;  /* 0x000000060d0d7c20 */ /* 0x000fe20008400000 */
[----:B------:R-:W-:Y:S02]  /*0e70*/  FFMA R81, R81, UR7, R12 ;  /* 0x0000000751517c23 */ /* 0x000fe4000800000c */
[----:B------:R1:W-:Y:S01]  /*0e80*/  STG.E desc[UR8][R2.64+0xc], R11 ;  /* 0x00000c0b02007986 */ /* 0x0003e2000c101908 */
[----:B------:R-:W-:Y:S01]  /*0e90*/  FMUL R14, R14, UR6 ;  /* 0x000000060e0e7c20 */ /* 0x000fe20008400000 */
[----:B------:R-:W-:-:S02]  /*0ea0*/  FFMA R13, R80, UR7, R13 ;  /* 0x00000007500d7c23 */ /* 0x000fc4000800000d */
[----:B------:R-:W-:Y:S01]  /*0eb0*/  STG.E desc[UR8][R2.64+0x10], R81 ;  /* 0x0000105102007986 */ /* 0x000fe2000c101908 */
[----:B------:R-:W-:Y:S01]  /*0ec0*/  FMUL R15, R15, UR6 ;  /* 0x000000060f0f7c20 */ /* 0x000fe20008400000 */
[----:B------:R-:W-:Y:S02]  /*0ed0*/  FFMA R79, R79, UR7, R14 ;  /* 0x000000074f4f7c23 */ /* 0x000fe4000800000e */
[----:B------:R-:W-:Y:S01]  /*0ee0*/  STG.E desc[UR8][R2.64+0x14], R13 ;  /* 0x0000140d02007986 */ /* 0x000fe2000c101908 */
[----:B------:R-:W-:-:S03]  /*0ef0*/  FFMA R15, R78, UR7, R15 ;  /* 0x000000074e0f7c23 */ /* 0x000fc6000800000f */
[----:B------:R-:W-:Y:S04]  /*0f00*/  STG.E desc[UR8][R2.64+0x18], R79 ;  /* 0x0000184f02007986 */ /* 0x000fe8000c101908 */
[----:B------:R2:W-:Y:S04]  /*0f10*/  STG.E desc[UR8][R2.64+0x1c], R15 ;  /* 0x00001c0f02007986 */ /* 0x0005e8000c101908 */
[----:B0-----:R-:W3:Y:S04]  /*0f20*/  LDG.E R7, desc[UR8][R4.64] ;  /* 0x0000000804077981 */ /* 0x001ee8000c1e1900 */
        /* <DEDUP_REMOVED lines=8> */
[----:B-1----:R-:W-:-:S04]  /*0fb0*/  IADD3 R11, P0, PT, R52, R17, RZ ;  /* 0x00000011340b7210 */ /* 0x002fc80007f1e0ff */
[----:B------:R-:W-:Y:S02]  /*0fc0*/  LEA.HI.X.SX32 R20, R17, R6, 0x1, P0 ;  /* 0x0000000611147211 */ /* 0x000fe400000f0eff */
[----:B--2---:R-:W-:-:S04]  /*0fd0*/  LEA R2, P0, R11, UR4, 0x2 ;  /* 0x000000040b027c11 */ /* 0x004fc8000f8010ff */
[----:B------:R-:W-:Y:S01]  /*0fe0*/  LEA.HI.X R3, R11, UR5, R20, 0x2, P0 ;  /* 0x000000050b037c11 */ /* 0x000fe200080f1414 */
[----:B---3--:R-:W-:Y:S01]  /*0ff0*/  FMUL R8, R7, UR6 ;  /* 0x0000000607087c20 */ /* 0x008fe20008400000 */
[----:B----4-:R-:W-:-:S03]  /*1000*/  FMUL R9, R9, UR6 ;  /* 0x0000000609097c20 */ /* 0x010fc60008400000 */
[----:B------:R-:W-:Y:S01]  /*1010*/  FFMA R77, R77, UR7, R8 ;  /* 0x000000074d4d7c23 */ /* 0x000fe20008000008 */
[----:B-----5:R-:W-:Y:S01]  /*1020*/  FMUL R10, R10, UR6 ;  /* 0x000000060a0a7c20 */ /* 0x020fe20008400000 */
[----:B------:R-:W-:-:S03]  /*1030*/  FFMA R9, R76, UR7, R9 ;  /* 0x000000074c097c23 */ /* 0x000fc60008000009 */
[----:B------:R-:W-:Y:S01]  /*1040*/  STG.E desc[UR8][R4.64], R77 ;  /* 0x0000004d04007986 */ /* 0x000fe2000c101908 */
[----:B------:R-:W-:Y:S01]  /*1050*/  FMUL R7, R12, UR6 ;  /* 0x000000060c077c20 */ /* 0x000fe20008400000 */
[----:B------:R-:W-:Y:S02]  /*1060*/  FFMA R75, R75, UR7, R10 ;  /* 0x000000074b4b7c23 */ /* 0x000fe4000800000a */
[----:B------:R0:W-:Y:S01]  /*1070*/  STG.E desc[UR8][R4.64+0x4], R9 ;  /* 0x0000040904007986 */ /* 0x0001e2000c101908 */
[----:B------:R-:W-:Y:S01]  /*1080*/  FMUL R14, R14, UR6 ;  /* 0x000000060e0e7c20 */ /* 0x000fe20008400000 */
        /* <DEDUP_REMOVED lines=10> */
[----:B------:R-:W-:Y:S01]  /*1130*/  STG.E desc[UR8][R4.64+0x14], R11 ;  /* 0x0000140b04007986 */ /* 0x000fe2000c101908 */
[----:B------:R-:W-:-:S03]  /*1140*/  FFMA R19, R70, UR7, R19 ;  /* 0x0000000746137c23 */ /* 0x000fc60008000013 */
[----:B------:R-:W-:Y:S04]  /*1150*/  STG.E desc[UR8][R4.64+0x18], R71 ;  /* 0x0000184704007986 */ /* 0x000fe8000c101908 */
[----:B------:R2:W-:Y:S04]  /*1160*/  STG.E desc[UR8][R4.64+0x1c], R19 ;  /* 0x00001c1304007986 */ /* 0x0005e8000c101908 */
[----:B------:R-:W3:Y:S04]  /*1170*/  LDG.E R8, desc[UR8][R2.64] ;  /* 0x0000000802087981 */ /* 0x000ee8000c1e1900 */
[----:B------:R-:W4:Y:S04]  /*1180*/  LDG.E R10, desc[UR8][R2.64+0x8] ;  /* 0x00000808020a7981 */ /* 0x000f28000c1e1900 */
[----:B------:R-:W5:Y:S04]  /*1190*/  LDG.E R13, desc[UR8][R2.64+0x10] ;  /* 0x00001008020d7981 */ /* 0x000f68000c1e1900 */
[----:B0-----:R-:W5:Y:S04]  /*11a0*/  LDG.E R9, desc[UR8][R2.64+0x4] ;  /* 0x0000040802097981 */ /* 0x001f68000c1e1900 */
        /* <DEDUP_REMOVED lines=12> */
[----:B------:R-:W-:Y:S01]  /*1270*/  FFMA R67, R67, UR7, R10 ;  /* 0x0000000743437c23 */ /* 0x000fe2000800000a */
[----:B-----5:R-:W-:Y:S01]  /*1280*/  FMUL R8, R13, UR6 ;  /* 0x000000060d087c20 */ /* 0x020fe20008400000 */
[----:B------:R-:W-:Y:S01]  /*1290*/  FMUL R9, R9, UR6 ;  /* 0x0000000609097c20 */ /* 0x000fe20008400000 */
[----:B------:R-:W-:Y:S01]  /*12a0*/  FMUL R7, R12, UR6 ;  /* 0x000000060c077c20 */ /* 0x000fe20008400000 */
[----:B------:R-:W-:Y:S01]  /*12b0*/  FMUL R11, R14, UR6 ;  /* 0x000000060e0b7c20 */ /* 0x000fe20008400000 */
[----:B------:R-:W-:Y:S01]  /*12c0*/  FMUL R10, R15, UR6 ;  /* 0x000000060f0a7c20 */ /* 0x000fe20008400000 */
[----:B------:R-:W-:Y:S01]  /*12d0*/  FMUL R13, R16, UR6 ;  /* 0x00000006100d7c20 */ /* 0x000fe20008400000 */
[----:B------:R-:W-:Y:S01]  /*12e0*/  FFMA R9, R68, UR7, R9 ;  /* 0x0000000744097c23 */ /* 0x000fe20008000009 */
[----:B------:R-:W-:Y:S01]  /*12f0*/  FFMA R7, R66, UR7, R7 ;  /* 0x0000000742077c23 */ /* 0x000fe20008000007 */
[----:B------:R-:W-:Y:S01]  /*1300*/  FFMA R65, R65, UR7, R8 ;  /* 0x0000000741417c23 */ /* 0x000fe20008000008 */
[----:B------:R-:W-:Y:S01]  /*1310*/  FFMA R11, R64, UR7, R11 ;  /* 0x00000007400b7c23 */ /* 0x000fe2000800000b */
[----:B------:R-:W-:Y:S01]  /*1320*/  FFMA R63, R63, UR7, R10 ;  /* 0x000000073f3f7c23 */ /* 0x000fe2000800000a */
[----:B------:R-:W-:Y:S01]  /*1330*/  FFMA R13, R62, UR7, R13 ;  /* 0x000000073e0d7c23 */ /* 0x000fe2000800000d */
[----:B------:R-:W-:Y:S04]  /*1340*/  STG.E desc[UR8][R2.64], R69 ;  /* 0x0000004502007986 */ /* 0x000fe8000c101908 */
[----:B------:R0:W-:Y:S04]  /*1350*/  STG.E desc[UR8][R2.64+0x4], R9 ;  /* 0x0000040902007986 */ /* 0x0001e8000c101908 */
[----:B------:R-:W-:Y:S04]  /*1360*/  STG.E desc[UR8][R2.64+0x8], R67 ;  /* 0x0000084302007986 */ /* 0x000fe8000c101908 */
[----:B------:R1:W-:Y:S04]  /*1370*/  STG.E desc[UR8][R2.64+0xc], R7 ;  /* 0x00000c0702007986 */ /* 0x0003e8000c101908 */
[----:B------:R-:W-:Y:S04]  /*1380*/  STG.E desc[UR8][R2.64+0x10], R65 ;  /* 0x0000104102007986 */ /* 0x000fe8000c101908 */
[----:B------:R-:W-:Y:S04]  /*1390*/  STG.E desc[UR8][R2.64+0x14], R11 ;  /* 0x0000140b02007986 */ /* 0x000fe8000c101908 */
[----:B------:R-:W-:Y:S04]  /*13a0*/  STG.E desc[UR8][R2.64+0x18], R63 ;  /* 0x0000183f02007986 */ /* 0x000fe8000c101908 */
[----:B------:R2:W-:Y:S04]  /*13b0*/  STG.E desc[UR8][R2.64+0x1c], R13 ;  /* 0x00001c0d02007986 */ /* 0x0005e8000c101908 */
[----:B------:R-:W3:Y:S04]  /*13c0*/  LDG.E R8, desc[UR8][R4.64] ;  /* 0x0000000804087981 */ /* 0x000ee8000c1e1900 */
[----:B0-----:R-:W4:Y:S04]  /*13d0*/  LDG.E R9, desc[UR8][R4.64+0x4] ;  /* 0x0000040804097981 */ /* 0x001f28000c1e1900 */
        /* <DEDUP_REMOVED lines=12> */
[----:B----4-:R-:W-:Y:S01]  /*14a0*/  FMUL R9, R9, UR6 ;  /* 0x0000000609097c20 */ /* 0x010fe20008400000 */
        /* <DEDUP_REMOVED lines=23> */
[----:B------:R-:W4:Y:S04]  /*1620*/  LDG.E R13, desc[UR8][R2.64+0x10] ;  /* 0x00001008020d7981 */ /* 0x000f28000c1e1900 */
[----:B0-----:R-:W5:Y:S04]  /*1630*/  LDG.E R9, desc[UR8][R2.64+0x4] ;  /* 0x0000040802097981 */ /* 0x001f68000c1e1900 */
        /* <DEDUP_REMOVED lines=10> */
[----:B---3--:R-:W-:-:S04]  /*16e0*/  FMUL R8, R8, UR6 ;  /* 0x0000000608087c20 */ /* 0x008fc80008400000 */
[----:B------:R-:W-:Y:S01]  /*16f0*/  FFMA R53, R53, UR7, R8 ;  /* 0x0000000735357c23 */ /* 0x000fe20008000008 */
        /* <DEDUP_REMOVED lines=54> */
[----:B------:R-:W-:Y:S04]  /*1a60*/  STG.E desc[UR8][R4.64+0xc], R7 ;  /* 0x00000c0704007986 */ /* 0x000fe8000c101908 */
[----:B------:R-:W-:Y:S04]  /*1a70*/  STG.E desc[UR8][R4.64+0x10], R43 ;  /* 0x0000102b04007986 */ /* 0x000fe8000c101908 */
[----:B------:R-:W-:Y:S04]  /*1a80*/  STG.E desc[UR8][R4.64+0x14], R15 ;  /* 0x0000140f04007986 */ /* 0x000fe8000c101908 */
[----:B------:R-:W-:Y:S04]  /*1a90*/  STG.E desc[UR8][R4.64+0x18], R45 ;  /* 0x0000182d04007986 */ /* 0x000fe8000c101908 */
[----:B------:R1:W-:Y:S04]  /*1aa0*/  STG.E desc[UR8][R4.64+0x1c], R11 ;  /* 0x00001c0b04007986 */ /* 0x0003e8000c101908 */
[----:B------:R-:W2:Y:S04]  /*1ab0*/  LDG.E R13, desc[UR8][R2.64+0x10] ;  /* 0x00001008020d7981 */ /* 0x000ea8000c1e1900 */
[----:B------:R-:W3:Y:S04]  /*1ac0*/  LDG.E R8, desc[UR8][R2.64] ;  /* 0x0000000802087981 */ /* 0x000ee8000c1e1900 */
[----:B0-----:R-:W4:Y:S04]  /*1ad0*/  LDG.E R9, desc[UR8][R2.64+0x4] ;  /* 0x0000040802097981 */ /* 0x001f28000c1e1900 */
[----:B------:R-:W5:Y:S04]  /*1ae0*/  LDG.E R10, desc[UR8][R2.64+0x8] ;  /* 0x00000808020a7981 */ /* 0x000f68000c1e1900 */
[----:B------:R-:W5:Y:S04]  /*1af0*/  LDG.E R12, desc[UR8][R2.64+0xc] ;  /* 0x00000c08020c7981 */ /* 0x000f68000c1e1900 */
[----:B------:R-:W5:Y:S04]  /*1b00*/  LDG.E R14, desc[UR8][R2.64+0x14] ;  /* 0x00001408020e7981 */ /* 0x000f68000c1e1900 */
[----:B------:R-:W5:Y:S04]  /*1b10*/  LDG.E R16, desc[UR8][R2.64+0x18] ;  /* 0x0000180802107981 */ /* 0x000f68000c1e1900 */
[----:B------:R-:W5:Y:S01]  /*1b20*/  LDG.E R18, desc[UR8][R2.64+0x1c] ;  /* 0x00001c0802127981 */ /* 0x000f62000c1e1900 */
[----:B------:R-:W-:-:S04]  /*1b30*/  IADD3 R17, PT, PT, R17, UR10, RZ ;  /* 0x0000000a11117c10 */ /* 0x000fc8000fffe0ff */
[----:B------:R-:W-:-:S04]  /*1b40*/  IADD3 R52, P0, PT, R52, R17, RZ ;  /* 0x0000001134347210 */ /* 0x000fc80007f1e0ff */
[----:B------:R-:W-:Y:S02]  /*1b50*/  LEA.HI.X.SX32 R17, R17, R6, 0x1, P0 ;  /* 0x0000000611117211 */ /* 0x000fe400000f0eff */
[----:B-1----:R-:W-:-:S04]  /*1b60*/  LEA R4, P0, R52, UR4, 0x2 ;  /* 0x0000000434047c11 */ /* 0x002fc8000f8010ff */
[----:B------:R-:W-:Y:S01]  /*1b70*/  LEA.HI.X R5, R52, UR5, R17, 0x2, P0 ;  /* 0x0000000534057c11 */ /* 0x000fe200080f1411 */
[----:B--2---:R-:W-:Y:S01]  /*1b80*/  FMUL R6, R13, UR6 ;  /* 0x000000060d067c20 */ /* 0x004fe20008400000 */
[----:B---3--:R-:W-:Y:S01]  /*1b90*/  FMUL R8, R8, UR6 ;  /* 0x0000000608087c20 */ /* 0x008fe20008400000 */
[----:B----4-:R-:W-:Y:S01]  /*1ba0*/  FMUL R9, R9, UR6 ;  /* 0x0000000609097c20 */ /* 0x010fe20008400000 */
[----:B-----5:R-:W-:Y:S01]  /*1bb0*/  FMUL R10, R10, UR6 ;  /* 0x000000060a0a7c20 */ /* 0x020fe20008400000 */
        /* <DEDUP_REMOVED lines=20> */
[----:B------:R-:W1:Y:S04]  /*1d00*/  LDG.E R8, desc[UR8][R4.64+0x4] ;  /* 0x0000040804087981 */ /* 0x000e68000c1e1900 */
[----:B0-----:R-:W2:Y:S04]  /*1d10*/  LDG.E R9, desc[UR8][R4.64+0x8] ;  /* 0x0000080804097981 */ /* 0x001ea8000c1e1900 */
[----:B------:R-:W3:Y:S04]  /*1d20*/  LDG.E R6, desc[UR8][R4.64] ;  /* 0x0000000804067981 */ /* 0x000ee8000c1e1900 */
[----:B------:R-:W4:Y:S04]  /*1d30*/  LDG.E R10, desc[UR8][R4.64+0xc] ;  /* 0x00000c08040a7981 */ /* 0x000f28000c1e1900 */
[----:B------:R-:W5:Y:S04]  /*1d40*/  LDG.E R12, desc[UR8][R4.64+0x10] ;  /* 0x00001008040c7981 */ /* 0x000f68000c1e1900 */
[----:B------:R-:W5:Y:S04]  /*1d50*/  LDG.E R14, desc[UR8][R4.64+0x14] ;  /* 0x00001408040e7981 */ /* 0x000f68000c1e1900 */
[----:B------:R-:W5:Y:S04]  /*1d60*/  LDG.E R15, desc[UR8][R4.64+0x18] ;  /* 0x00001808040f7981 */ /* 0x000f68000c1e1900 */
[----:B------:R-:W5:Y:S01]  /*1d70*/  LDG.E R16, desc[UR8][R4.64+0x1c] ;  /* 0x00001c0804107981 */ /* 0x000f62000c1e1900 */
[----:B-1----:R-:W-:Y:S01]  /*1d80*/  FMUL R7, R8, UR6 ;  /* 0x0000000608077c20 */ /* 0x002fe20008400000 */
[----:B--2---:R-:W-:-:S03]  /*1d90*/  FMUL R2, R9, UR6 ;  /* 0x0000000609027c20 */ /* 0x004fc60008400000 */
[----:B------:R-:W-:Y:S01]  /*1da0*/  FFMA R7, R0, UR7, R7 ;  /* 0x0000000700077c23 */ /* 0x000fe20008000007 */
[----:B---3--:R-:W-:Y:S01]  /*1db0*/  FMUL R6, R6, UR6 ;  /* 0x0000000606067c20 */ /* 0x008fe20008400000 */
[----:B----4-:R-:W-:Y:S01]  /*1dc0*/  FMUL R3, R10, UR6 ;  /* 0x000000060a037c20 */ /* 0x010fe20008400000 */
[----:B-----5:R-:W-:Y:S01]  /*1dd0*/  FMUL R12, R12, UR6 ;  /* 0x000000060c0c7c20 */ /* 0x020fe20008400000 */
        /* <DEDUP_REMOVED lines=11> */
[----:B------:R-:W-:Y:S04]  /*1e90*/  STG.E desc[UR8][R4.64+0x4], R7 ;  /* 0x0000040704007986 */ /* 0x000fe8000c101908 */
[----:B------:R-:W-:Y:S04]  /*1ea0*/  STG.E desc[UR8][R4.64+0x8], R23 ;  /* 0x0000081704007986 */ /* 0x000fe8000c101908 */
[----:B------:R-:W-:Y:S04]  /*1eb0*/  STG.E desc[UR8][R4.64+0xc], R3 ;  /* 0x00000c0304007986 */ /* 0x000fe8000c101908 */
[----:B------:R-:W-:Y:S04]  /*1ec0*/  STG.E desc[UR8][R4.64+0x10], R31 ;  /* 0x0000101f04007986 */ /* 0x000fe8000c101908 */
[----:B------:R-:W-:Y:S04]  /*1ed0*/  STG.E desc[UR8][R4.64+0x14], R9 ;  /* 0x0000140904007986 */ /* 0x000fe8000c101908 */
[----:B------:R-:W-:Y:S04]  /*1ee0*/  STG.E desc[UR8][R4.64+0x18], R29 ;  /* 0x0000181d04007986 */ /* 0x000fe8000c101908 */
[----:B------:R-:W-:Y:S01]  /*1ef0*/  STG.E desc[UR8][R4.64+0x1c], R11 ;  /* 0x00001c0b04007986 */ /* 0x000fe2000c101908 */
[----:B------:R-:W-:Y:S05]  /*1f00*/  EXIT ;  /* 0x000000000000794d */ /* 0x000fea0003800000 */
.L_x_3:
[----:B------:R-:W-:-:S00]  /*1f10*/  BRA `(.L_x_3) ;  /* 0xfffffffc00fc7947 */ /* 0x000fc0000383ffff */
[----:B------:R-:W-:-:S00]  /*1f20*/  NOP ;  /* 0x0000000000007918 */ /* 0x000fc00000000000 */
        /* <DEDUP_REMOVED lines=13> */
.L_x_4:


//--------------------- .nv.shared._Z18sgemm2DBlocktilingiiifPKfS0_fPf --------------------------
	.section	.nv.shared._Z18sgemm2DBlocktilingiiifPKfS0_fPf,"aw",@nobits
	.sectionflags	@""
	.align	4
.nv.shared._Z18sgemm2DBlocktilingiiifPKfS0_fPf:
	.zero		9216


//--------------------- .nv.shared.reserved.0     --------------------------
	.section	.nv.shared.reserved.0,"aw",@nobits
	.weak		__nv_reservedSMEM_offset_0_alias
	.size		__nv_reservedSMEM_offset_0_alias, 0, 64
	.other		__nv_reservedSMEM_offset_0_alias,@"STO_CUDA_RESERVED_SHARED STV_DEFAULT"
__nv_reservedSMEM_offset_0_alias:
	.zero		0
	.zero		64


//--------------------- .nv.constant0._Z18sgemm2DBlocktilingiiifPKfS0_fPf --------------------------
	.section	.nv.constant0._Z18sgemm2DBlocktilingiiifPKfS0_fPf,"a",@progbits
	.sectionflags	@""
	.align	4
.nv.constant0._Z18sgemm2DBlocktilingiiifPKfS0_fPf:
	.zero		944


//--------------------- SYMBOLS --------------------------

	.type		.nv.reservedSmem.offset0,@object
	.size		.nv.reservedSmem.offset0,0x4
	.type		.nv.reservedSmem.cap,@object
	.size		.nv.reservedSmem.cap,0x4
